// auto-generated by cutlass_sweep.gemm — config: {"arch": "sm_90", "cluster_m": 1, "cluster_n": 1, "dtype": "fp16", "dtype_b": "fp16", "layout": "nt", "stages": 6, "tile_k": 64, "tile_m": 256, "tile_n": 128}
#include "cutlass/cutlass.h"
#include "cutlass/gemm/collective/collective_builder.hpp"
#include "cutlass/gemm/device/gemm_universal_adapter.h"
#include "cutlass/gemm/kernel/gemm_universal.hpp"
#include "cutlass/epilogue/collective/collective_builder.hpp"

using ElemA = cutlass::half_t;
using ElemB = cutlass::half_t;
using ElemCD = cutlass::half_t;
using Acc  = float;
using TileShape    = cute::Shape<cute::_256, cute::_128, cute::_64>;
using ClusterShape = cute::Shape<cute::_1, cute::_1, cute::_1>;

using CollectiveEpilogue = typename cutlass::epilogue::collective::CollectiveBuilder<
    cutlass::arch::Sm90, cutlass::arch::OpClassTensorOp,
    TileShape, ClusterShape,
    cutlass::epilogue::collective::EpilogueTileAuto,
    Acc, Acc,
    ElemCD, cutlass::layout::RowMajor, 128 / cutlass::sizeof_bits<ElemCD>::value,
    ElemCD, cutlass::layout::RowMajor, 128 / cutlass::sizeof_bits<ElemCD>::value,
    cutlass::epilogue::collective::EpilogueScheduleAuto
  >::CollectiveOp;

using CollectiveMainloop = typename cutlass::gemm::collective::CollectiveBuilder<
    cutlass::arch::Sm90, cutlass::arch::OpClassTensorOp,
    ElemA, cutlass::layout::RowMajor, 128 / cutlass::sizeof_bits<ElemA>::value,
    ElemB, cutlass::layout::ColumnMajor, 128 / cutlass::sizeof_bits<ElemB>::value,
    Acc,
    TileShape, ClusterShape,
    cutlass::gemm::collective::StageCount<6>,
    cutlass::gemm::collective::KernelScheduleAuto
  >::CollectiveOp;

using GemmKernel = cutlass::gemm::kernel::GemmUniversal<
    cute::Shape<int,int,int,int>,
    CollectiveMainloop,
    CollectiveEpilogue
>;
using Gemm = cutlass::gemm::device::GemmUniversalAdapter<GemmKernel>;

// Force the device kernel symbol into the cubin without needing a host main.
auto* _anchor = &cutlass::device_kernel<GemmKernel>;


// ===== COMPILED SASS (sm_90a) =====

	.target	sm_90a

	.elftype	@"ET_EXEC"


//--------------------- .note.nv.tkinfo           --------------------------
	.section	.note.nv.tkinfo,"",@"SHT_NOTE"
	.sectionflags	@"SHF_NOTE_NV_TKINFO"
	.tkinfo
        /*0018*/ 	.word	0x00000002
        /*0030*/ 	.string	""
        /*0030*/ 	.string	"ptxas"
        /*0030*/ 	.string	"Cuda compilation tools, release 13.0, V13.0.88"
        /*0030*/ 	.string	"Build cuda_13.0.r13.0/compiler.36424714_0"
        /*0030*/ 	.string	"-arch sm_90a -m 64 "



//--------------------- .note.nv.cuinfo           --------------------------
	.section	.note.nv.cuinfo,"",@"SHT_NOTE"
	.sectionflags	@"SHF_NOTE_NV_CUINFO"
        /*0018*/ 	.short	0x0002
        /*001a*/ 	.short	0x005a
        /*001c*/ 	.short	0x0082
	.zero		2


//--------------------- .nv.info                  --------------------------
	.section	.nv.info,"",@"SHT_CUDA_INFO"
	.align	4


	//----- nvinfo : EIATTR_REGCOUNT
	.align		4
        /*0000*/ 	.byte	0x04, 0x2f
        /*0002*/ 	.short	(.L_15 - .L_14)
	.align		4
.L_14:
        /*0004*/ 	.word	index@(_ZN7cutlass13device_kernelINS_4gemm6kernel13GemmUniversalIN4cute5tupleIJiiiiEEENS1_10collective13CollectiveMmaINS1_34MainloopSm90TmaGmmaWarpSpecializedILi6ENS5_IJNS4_1CILi1EEESB_SB_EEENS1_35KernelTmaWarpSpecializedCooperativeEEENS5_IJNSA_ILi256EEENSA_ILi128EEENSA_ILi64EEEEEENS_6half_tENS5_IJlSB_lEEESJ_SK_NS4_8TiledMMAINS4_8MMA_AtomIJNS4_4SM904GMMA26MMA_64x128x16_F32F16F16_SSILNSO_5MajorE0ELSQ_0ELNSO_7ScaleInE1ELSR_1EEEEEENS4_6LayoutINS5_IJNSA_ILi2EEESB_SB_EEENS5_IJSB_NSA_ILi0EEESX_EEEEENS5_IJNS4_10UnderscoreES10_S10_EEEEENS4_13SM90_TMA_LOADENS4_14ComposedLayoutINS4_7SwizzleILi3ELi4ELi3EEENS4_18smem_ptr_flag_bitsILi16EEENSU_INS5_IJNSA_ILi8EEESH_EEENS5_IJSH_SB_EEEEEEEvNS4_8identityES13_S1D_vS1E_EENS_8epilogue10collective6detail29Sm90TmaWarpSpecializedAdapterINS1H_15DefaultEpilogueISJ_SK_SK_NS1G_6thread17LinearCombinationISJ_Li1EffLNS1L_9ScaleType4KindE0ELNS_15FloatRoundStyleE2ESJ_EENS1_15EpilogueDefaultEEEEEvvEEEEvNT_6ParamsE)
        /*0008*/ 	.word	0x000000a8


	//----- nvinfo : EIATTR_FRAME_SIZE
	.align		4
.L_15:
        /*000c*/ 	.byte	0x04, 0x11
        /*000e*/ 	.short	(.L_17 - .L_16)
	.align		4
.L_16:
        /*0010*/ 	.word	index@(_ZN7cutlass13device_kernelINS_4gemm6kernel13GemmUniversalIN4cute5tupleIJiiiiEEENS1_10collective13CollectiveMmaINS1_34MainloopSm90TmaGmmaWarpSpecializedILi6ENS5_IJNS4_1CILi1EEESB_SB_EEENS1_35KernelTmaWarpSpecializedCooperativeEEENS5_IJNSA_ILi256EEENSA_ILi128EEENSA_ILi64EEEEEENS_6half_tENS5_IJlSB_lEEESJ_SK_NS4_8TiledMMAINS4_8MMA_AtomIJNS4_4SM904GMMA26MMA_64x128x16_F32F16F16_SSILNSO_5MajorE0ELSQ_0ELNSO_7ScaleInE1ELSR_1EEEEEENS4_6LayoutINS5_IJNSA_ILi2EEESB_SB_EEENS5_IJSB_NSA_ILi0EEESX_EEEEENS5_IJNS4_10UnderscoreES10_S10_EEEEENS4_13SM90_TMA_LOADENS4_14ComposedLayoutINS4_7SwizzleILi3ELi4ELi3EEENS4_18smem_ptr_flag_bitsILi16EEENSU_INS5_IJNSA_ILi8EEESH_EEENS5_IJSH_SB_EEEEEEEvNS4_8identityES13_S1D_vS1E_EENS_8epilogue10collective6detail29Sm90TmaWarpSpecializedAdapterINS1H_15DefaultEpilogueISJ_SK_SK_NS1G_6thread17LinearCombinationISJ_Li1EffLNS1L_9ScaleType4KindE0ELNS_15FloatRoundStyleE2ESJ_EENS1_15EpilogueDefaultEEEEEvvEEEEvNT_6ParamsE)
        /*0014*/ 	.word	0x00000000


	//----- nvinfo : EIATTR_MIN_STACK_SIZE
	.align		4
.L_17:
        /*0018*/ 	.byte	0x04, 0x12
        /*001a*/ 	.short	(.L_19 - .L_18)
	.align		4
.L_18:
        /*001c*/ 	.word	index@(_ZN7cutlass13device_kernelINS_4gemm6kernel13GemmUniversalIN4cute5tupleIJiiiiEEENS1_10collective13CollectiveMmaINS1_34MainloopSm90TmaGmmaWarpSpecializedILi6ENS5_IJNS4_1CILi1EEESB_SB_EEENS1_35KernelTmaWarpSpecializedCooperativeEEENS5_IJNSA_ILi256EEENSA_ILi128EEENSA_ILi64EEEEEENS_6half_tENS5_IJlSB_lEEESJ_SK_NS4_8TiledMMAINS4_8MMA_AtomIJNS4_4SM904GMMA26MMA_64x128x16_F32F16F16_SSILNSO_5MajorE0ELSQ_0ELNSO_7ScaleInE1ELSR_1EEEEEENS4_6LayoutINS5_IJNSA_ILi2EEESB_SB_EEENS5_IJSB_NSA_ILi0EEESX_EEEEENS5_IJNS4_10UnderscoreES10_S10_EEEEENS4_13SM90_TMA_LOADENS4_14ComposedLayoutINS4_7SwizzleILi3ELi4ELi3EEENS4_18smem_ptr_flag_bitsILi16EEENSU_INS5_IJNSA_ILi8EEESH_EEENS5_IJSH_SB_EEEEEEEvNS4_8identityES13_S1D_vS1E_EENS_8epilogue10collective6detail29Sm90TmaWarpSpecializedAdapterINS1H_15DefaultEpilogueISJ_SK_SK_NS1G_6thread17LinearCombinationISJ_Li1EffLNS1L_9ScaleType4KindE0ELNS_15FloatRoundStyleE2ESJ_EENS1_15EpilogueDefaultEEEEEvvEEEEvNT_6ParamsE)
        /*0020*/ 	.word	0x00000000
.L_19:


//--------------------- .nv.compat                --------------------------
	.section	.nv.compat,"",@"SHT_CUDA_COMPAT_INFO"
	.align	4
        /*0000*/ 	.byte	0x02, 0x09, 0x01, 0x00, 0x02, 0x02, 0x04, 0x00, 0x02, 0x05, 0x05, 0x00, 0x03, 0x07, 0x01, 0x01
        /*0010*/ 	.byte	0x02, 0x03, 0x01, 0x00, 0x02, 0x06, 0x01, 0x00, 0x04, 0x0b, 0x08, 0x00, 0x00, 0x00, 0x00, 0x00
        /*0020*/ 	.byte	0x00, 0x00, 0x00, 0x00


//--------------------- .nv.info._ZN7cutlass13device_kernelINS_4gemm6kernel13GemmUniversalIN4cute5tupleIJiiiiEEENS1_10collective13CollectiveMmaINS1_34MainloopSm90TmaGmmaWarpSpecializedILi6ENS5_IJNS4_1CILi1EEESB_SB_EEENS1_35KernelTmaWarpSpecializedCooperativeEEENS5_IJNSA_ILi256EEENSA_ILi128EEENSA_ILi64EEEEEENS_6half_tENS5_IJlSB_lEEESJ_SK_NS4_8TiledMMAINS4_8MMA_AtomIJNS4_4SM904GMMA26MMA_64x128x16_F32F16F16_SSILNSO_5MajorE0ELSQ_0ELNSO_7ScaleInE1ELSR_1EEEEEENS4_6LayoutINS5_IJNSA_ILi2EEESB_SB_EEENS5_IJSB_NSA_ILi0EEESX_EEEEENS5_IJNS4_10UnderscoreES10_S10_EEEEENS4_13SM90_TMA_LOADENS4_14ComposedLayoutINS4_7SwizzleILi3ELi4ELi3EEENS4_18smem_ptr_flag_bitsILi16EEENSU_INS5_IJNSA_ILi8EEESH_EEENS5_IJSH_SB_EEEEEEEvNS4_8identityES13_S1D_vS1E_EENS_8epilogue10collective6detail29Sm90TmaWarpSpecializedAdapterINS1H_15DefaultEpilogueISJ_SK_SK_NS1G_6thread17LinearCombinationISJ_Li1EffLNS1L_9ScaleType4KindE0ELNS_15FloatRoundStyleE2ESJ_EENS1_15EpilogueDefaultEEEEEvvEEEEvNT_6ParamsE --------------------------
	.section	.nv.info._ZN7cutlass13device_kernelINS_4gemm6kernel13GemmUniversalIN4cute5tupleIJiiiiEEENS1_10collective13CollectiveMmaINS1_34MainloopSm90TmaGmmaWarpSpecializedILi6ENS5_IJNS4_1CILi1EEESB_SB_EEENS1_35KernelTmaWarpSpecializedCooperativeEEENS5_IJNSA_ILi256EEENSA_ILi128EEENSA_ILi64EEEEEENS_6half_tENS5_IJlSB_lEEESJ_SK_NS4_8TiledMMAINS4_8MMA_AtomIJNS4_4SM904GMMA26MMA_64x128x16_F32F16F16_SSILNSO_5MajorE0ELSQ_0ELNSO_7ScaleInE1ELSR_1EEEEEENS4_6LayoutINS5_IJNSA_ILi2EEESB_SB_EEENS5_IJSB_NSA_ILi0EEESX_EEEEENS5_IJNS4_10UnderscoreES10_S10_EEEEENS4_13SM90_TMA_LOADENS4_14ComposedLayoutINS4_7SwizzleILi3ELi4ELi3EEENS4_18smem_ptr_flag_bitsILi16EEENSU_INS5_IJNSA_ILi8EEESH_EEENS5_IJSH_SB_EEEEEEEvNS4_8identityES13_S1D_vS1E_EENS_8epilogue10collective6detail29Sm90TmaWarpSpecializedAdapterINS1H_15DefaultEpilogueISJ_SK_SK_NS1G_6thread17LinearCombinationISJ_Li1EffLNS1L_9ScaleType4KindE0ELNS_15FloatRoundStyleE2ESJ_EENS1_15EpilogueDefaultEEEEEvvEEEEvNT_6ParamsE,"",@"SHT_CUDA_INFO"
	.sectionflags	@""
	.align	4


	//----- nvinfo : EIATTR_CUDA_API_VERSION
	.align		4
        /*0000*/ 	.byte	0x04, 0x37
        /*0002*/ 	.short	(.L_21 - .L_20)
.L_20:
        /*0004*/ 	.word	0x00000082


	//----- nvinfo : EIATTR_KPARAM_INFO
	.align		4
.L_21:
        /*0008*/ 	.byte	0x04, 0x17
        /*000a*/ 	.short	(.L_23 - .L_22)
.L_22:
        /*000c*/ 	.word	0x00000000
        /*0010*/ 	.short	0x0000
        /*0012*/ 	.short	0x0070
        /*0014*/ 	.byte	0x00, 0xf0, 0x01, 0x10


	//----- nvinfo : EIATTR_SPARSE_MMA_MASK
	.align		4
.L_23:
        /*0018*/ 	.byte	0x03, 0x50
        /*001a*/ 	.short	0x0000


	//----- nvinfo : EIATTR_MAXREG_COUNT
	.align		4
        /*001c*/ 	.byte	0x03, 0x1b
        /*001e*/ 	.short	0x00a8


	//----- nvinfo : EIATTR_NUM_BARRIERS
	.align		4
        /*0020*/ 	.byte	0x02, 0x4c
        /*0022*/ 	.byte	0x01
	.zero		1


	//----- nvinfo : EIATTR_EXTERNS
	.align		4
        /*0024*/ 	.byte	0x04, 0x0f
        /*0026*/ 	.short	(.L_25 - .L_24)


	//   ....[0]....
	.align		4
.L_24:
        /*0028*/ 	.word	index@(__assertfail)


	//----- nvinfo : EIATTR_MERCURY_ISA_VERSION
	.align		4
.L_25:
        /*002c*/ 	.byte	0x03, 0x5f
        /*002e*/ 	.short	0x0101


	//----- nvinfo : EIATTR_INT_WARP_WIDE_INSTR_OFFSETS
	.align		4
        /*0030*/ 	.byte	0x04, 0x31
        /*0032*/ 	.short	(.L_27 - .L_26)


	//   ....[0]....
.L_26:
        /*0034*/ 	.word	0x000003f0


	//   ....[1]....
        /*0038*/ 	.word	0x00000420


	//   ....[2]....
        /*003c*/ 	.word	0x00000500


	//----- nvinfo : EIATTR_COOP_GROUP_MASK_REGIDS
	.align		4
.L_27:
        /*0040*/ 	.byte	0x04, 0x29
        /*0042*/ 	.short	(.L_29 - .L_28)


	//   ....[0]....
.L_28:
        /*0044*/ 	.word	0xffffffff


	//   ....[1]....
        /*0048*/ 	.word	0xffffffff


	//   ....[2]....
        /*004c*/ 	.word	0xffffffff


	//   ....[3]....
        /*0050*/ 	.word	0xffffffff


	//   ....[4]....
        /*0054*/ 	.word	0xffffffff


	//----- nvinfo : EIATTR_COOP_GROUP_INSTR_OFFSETS
	.align		4
.L_29:
        /*0058*/ 	.byte	0x04, 0x28
        /*005a*/ 	.short	(.L_31 - .L_30)


	//   ....[0]....
.L_30:
        /*005c*/ 	.word	0x00000060


	//   ....[1]....
        /*0060*/ 	.word	0x00000070


	//   ....[2]....
        /*0064*/ 	.word	0x00000130


	//   ....[3]....
        /*0068*/ 	.word	0x00000300


	//   ....[4]....
        /*006c*/ 	.word	0x00000fb0


	//----- nvinfo : EIATTR_REG_RECONFIG
	.align		4
.L_31:
        /*0070*/ 	.byte	0x01, 0x54
	.zero		2


	//----- nvinfo : EIATTR_SYSCALL_OFFSETS
	.align		4
        /*0074*/ 	.byte	0x04, 0x46
        /*0076*/ 	.short	(.L_33 - .L_32)


	//   ....[0]....
.L_32:
        /*0078*/ 	.word	0x00001170


	//----- nvinfo : EIATTR_MBARRIER_INSTR_OFFSETS
	.align		4
.L_33:
        /*007c*/ 	.byte	0x04, 0x39
        /*007e*/ 	.short	(.L_35 - .L_34)


	//   ....[0]....
.L_34:
        /*0080*/ 	.word	0x00000230
        /*0084*/ 	.word	0x000000ff
        /*0088*/ 	.word	0x00000000
        /*008c*/ 	.short	0x0100
        /*008e*/ 	.byte	0x08
	.zero		1


	//   ....[1]....
        /*0090*/ 	.word	0x00000240
        /*0094*/ 	.word	0x000000ff
        /*0098*/ 	.word	0x00000030
        /*009c*/ 	.short	0x0100
        /*009e*/ 	.byte	0x08
	.zero		1


	//   ....[2]....
        /*00a0*/ 	.word	0x00000250
        /*00a4*/ 	.word	0x000000ff
        /*00a8*/ 	.word	0x00000008
        /*00ac*/ 	.short	0x0100
        /*00ae*/ 	.byte	0x08
	.zero		1


	//   ....[3]....
        /*00b0*/ 	.word	0x00000260
        /*00b4*/ 	.word	0x000000ff
        /*00b8*/ 	.word	0x00000038
        /*00bc*/ 	.short	0x0100
        /*00be*/ 	.byte	0x08
	.zero		1


	//   ....[4]....
        /*00c0*/ 	.word	0x00000270
        /*00c4*/ 	.word	0x000000ff
        /*00c8*/ 	.word	0x00000010
        /*00cc*/ 	.short	0x0100
        /*00ce*/ 	.byte	0x08
	.zero		1


	//   ....[5]....
        /*00d0*/ 	.word	0x00000280
        /*00d4*/ 	.word	0x000000ff
        /*00d8*/ 	.word	0x00000040
        /*00dc*/ 	.short	0x0100
        /*00de*/ 	.byte	0x08
	.zero		1


	//   ....[6]....
        /*00e0*/ 	.word	0x00000290
        /*00e4*/ 	.word	0x000000ff
        /*00e8*/ 	.word	0x00000018
        /*00ec*/ 	.short	0x0100
        /*00ee*/ 	.byte	0x08
	.zero		1


	//   ....[7]....
        /*00f0*/ 	.word	0x000002a0
        /*00f4*/ 	.word	0x000000ff
        /*00f8*/ 	.word	0x00000048
        /*00fc*/ 	.short	0x0100
        /*00fe*/ 	.byte	0x08
	.zero		1


	//   ....[8]....
        /*0100*/ 	.word	0x000002b0
        /*0104*/ 	.word	0x000000ff
        /*0108*/ 	.word	0x00000020
        /*010c*/ 	.short	0x0100
        /*010e*/ 	.byte	0x08
	.zero		1


	//   ....[9]....
        /*0110*/ 	.word	0x000002c0
        /*0114*/ 	.word	0x000000ff
        /*0118*/ 	.word	0x00000050
        /*011c*/ 	.short	0x0100
        /*011e*/ 	.byte	0x08
	.zero		1


	//   ....[10]....
        /*0120*/ 	.word	0x000002d0
        /*0124*/ 	.word	0x000000ff
        /*0128*/ 	.word	0x00000028
        /*012c*/ 	.short	0x0100
        /*012e*/ 	.byte	0x08
	.zero		1


	//   ....[11]....
        /*0130*/ 	.word	0x000002e0
        /*0134*/ 	.word	0x000000ff
        /*0138*/ 	.word	0x00000058
        /*013c*/ 	.short	0x0100
        /*013e*/ 	.byte	0x08
	.zero		1


	//   ....[12]....
        /*0140*/ 	.word	0x00000570
        /*0144*/ 	.word	0x000000ff
        /*0148*/ 	.word	0x00000070
        /*014c*/ 	.short	0x0100
        /*014e*/ 	.byte	0x06
	.zero		1


	//   ....[13]....
        /*0150*/ 	.word	0x000005d0
        /*0154*/ 	.word	0x000000ff
        /*0158*/ 	.word	0x00000078
        /*015c*/ 	.short	0x0100
        /*015e*/ 	.byte	0x06
	.zero		1


	//   ....[14]....
        /*0160*/ 	.word	0x000011f0
        /*0164*/ 	.word	0x00000003
        /*0168*/ 	.word	0x00000000
        /*016c*/ 	.short	0x010a
        /*016e*/ 	.byte	0x3f
	.zero		1


	//   ....[15]....
        /*0170*/ 	.word	0x00001230
        /*0174*/ 	.word	0x00000003
        /*0178*/ 	.word	0x00000000
        /*017c*/ 	.short	0x010a
        /*017e*/ 	.byte	0x3f
	.zero		1


	//   ....[16]....
        /*0180*/ 	.word	0x00001710
        /*0184*/ 	.word	0x000000ff
        /*0188*/ 	.word	0x00000000
        /*018c*/ 	.short	0x010a
        /*018e*/ 	.byte	0x08
	.zero		1


	//   ....[17]....
        /*0190*/ 	.word	0x00001750
        /*0194*/ 	.word	0x000000ff
        /*0198*/ 	.word	0x00000000
        /*019c*/ 	.short	0x010a
        /*019e*/ 	.byte	0x08
	.zero		1


	//   ....[18]....
        /*01a0*/ 	.word	0x00001af0
        /*01a4*/ 	.word	0x000000ff
        /*01a8*/ 	.word	0x00000000
        /*01ac*/ 	.short	0x0101
        /*01ae*/ 	.byte	0x08
	.zero		1


	//   ....[19]....
        /*01b0*/ 	.word	0x00001cf0
        /*01b4*/ 	.word	0x000000ff
        /*01b8*/ 	.word	0x00000000
        /*01bc*/ 	.short	0x0101
        /*01be*/ 	.byte	0x06
	.zero		1


	//   ....[20]....
        /*01c0*/ 	.word	0x0000b5a0
        /*01c4*/ 	.word	0x0000000e
        /*01c8*/ 	.word	0x00000030
        /*01cc*/ 	.short	0x010a
        /*01ce*/ 	.byte	0x3f
	.zero		1


	//   ....[21]....
        /*01d0*/ 	.word	0x0000b920
        /*01d4*/ 	.word	0x00000006
        /*01d8*/ 	.word	0x00000078
        /*01dc*/ 	.short	0x0101
        /*01de*/ 	.byte	0x3f
	.zero		1


	//   ....[22]....
        /*01e0*/ 	.word	0x0000c050
        /*01e4*/ 	.word	0x00000007
        /*01e8*/ 	.word	0x00000000
        /*01ec*/ 	.short	0x010a
        /*01ee*/ 	.byte	0x3f
	.zero		1


	//   ....[23]....
        /*01f0*/ 	.word	0x0000c0d0
        /*01f4*/ 	.word	0x00000009
        /*01f8*/ 	.word	0x00000000
        /*01fc*/ 	.short	0x010a
        /*01fe*/ 	.byte	0x3f
	.zero		1


	//   ....[24]....
        /*0200*/ 	.word	0x0000c160
        /*0204*/ 	.word	0x00000006
        /*0208*/ 	.word	0x00000000
        /*020c*/ 	.short	0x010a
        /*020e*/ 	.byte	0x3f
	.zero		1


	//   ....[25]....
        /*0210*/ 	.word	0x0000c1f0
        /*0214*/ 	.word	0x00000009
        /*0218*/ 	.word	0x00000000
        /*021c*/ 	.short	0x010a
        /*021e*/ 	.byte	0x3f
	.zero		1


	//   ....[26]....
        /*0220*/ 	.word	0x0000c280
        /*0224*/ 	.word	0x00000006
        /*0228*/ 	.word	0x00000000
        /*022c*/ 	.short	0x010a
        /*022e*/ 	.byte	0x3f
	.zero		1


	//   ....[27]....
        /*0230*/ 	.word	0x0000c310
        /*0234*/ 	.word	0x00000003
        /*0238*/ 	.word	0x00000000
        /*023c*/ 	.short	0x010a
        /*023e*/ 	.byte	0x3f
	.zero		1


	//   ....[28]....
        /*0240*/ 	.word	0x0000c370
        /*0244*/ 	.word	0x00000003
        /*0248*/ 	.word	0x00000000
        /*024c*/ 	.short	0x010a
        /*024e*/ 	.byte	0x3f
	.zero		1


	//   ....[29]....
        /*0250*/ 	.word	0x0000c3d0
        /*0254*/ 	.word	0x00000004
        /*0258*/ 	.word	0x00000000
        /*025c*/ 	.short	0x010a
        /*025e*/ 	.byte	0x3f
	.zero		1


	//   ....[30]....
        /*0260*/ 	.word	0x0000c4a0
        /*0264*/ 	.word	0x0000000e
        /*0268*/ 	.word	0x00000030
        /*026c*/ 	.short	0x010a
        /*026e*/ 	.byte	0x3f
	.zero		1


	//   ....[31]....
        /*0270*/ 	.word	0x0000c570
        /*0274*/ 	.word	0x00000007
        /*0278*/ 	.word	0x00000000
        /*027c*/ 	.short	0x010a
        /*027e*/ 	.byte	0x3f
	.zero		1


	//   ....[32]....
        /*0280*/ 	.word	0x0000c5c0
        /*0284*/ 	.word	0x00000009
        /*0288*/ 	.word	0x00000000
        /*028c*/ 	.short	0x010a
        /*028e*/ 	.byte	0x3f
	.zero		1


	//   ....[33]....
        /*0290*/ 	.word	0x0000c610
        /*0294*/ 	.word	0x00000006
        /*0298*/ 	.word	0x00000000
        /*029c*/ 	.short	0x010a
        /*029e*/ 	.byte	0x3f
	.zero		1


	//   ....[34]....
        /*02a0*/ 	.word	0x0000c660
        /*02a4*/ 	.word	0x00000009
        /*02a8*/ 	.word	0x00000000
        /*02ac*/ 	.short	0x010a
        /*02ae*/ 	.byte	0x3f
	.zero		1


	//   ....[35]....
        /*02b0*/ 	.word	0x0000c6b0
        /*02b4*/ 	.word	0x00000006
        /*02b8*/ 	.word	0x00000000
        /*02bc*/ 	.short	0x010a
        /*02be*/ 	.byte	0x3f
	.zero		1


	//----- nvinfo : EIATTR_NUM_MBARRIERS
	.align		4
.L_35:
        /*02c0*/ 	.byte	0x03, 0x38
        /*02c2*/ 	.short	0x000e


	//----- nvinfo : EIATTR_EXIT_INSTR_OFFSETS
	.align		4
        /*02c4*/ 	.byte	0x04, 0x1c
        /*02c6*/ 	.short	(.L_37 - .L_36)


	//   ....[0]....
.L_36:
        /*02c8*/ 	.word	0x00000620


	//   ....[1]....
        /*02cc*/ 	.word	0x00000ee0


	//   ....[2]....
        /*02d0*/ 	.word	0x0000ac10


	//   ....[3]....
        /*02d4*/ 	.word	0x0000b240


	//   ....[4]....
        /*02d8*/ 	.word	0x0000c360


	//----- nvinfo : EIATTR_MAX_THREADS
	.align		4
.L_37:
        /*02dc*/ 	.byte	0x04, 0x05
        /*02de*/ 	.short	(.L_39 - .L_38)
.L_38:
        /*02e0*/ 	.word	0x00000180
        /*02e4*/ 	.word	0x00000001
        /*02e8*/ 	.word	0x00000001


	//----- nvinfo : EIATTR_CRS_STACK_SIZE
	.align		4
.L_39:
        /*02ec*/ 	.byte	0x04, 0x1e
        /*02ee*/ 	.short	(.L_41 - .L_40)
.L_40:
        /*02f0*/ 	.word	0x00000000


	//----- nvinfo : EIATTR_CBANK_PARAM_SIZE
	.align		4
.L_41:
        /*02f4*/ 	.byte	0x03, 0x19
        /*02f6*/ 	.short	0x0470


	//----- nvinfo : EIATTR_PARAM_CBANK
	.align		4
        /*02f8*/ 	.byte	0x04, 0x0a
        /*02fa*/ 	.short	(.L_43 - .L_42)
	.align		4
.L_42:
        /*02fc*/ 	.word	index@(.nv.constant0._ZN7cutlass13device_kernelINS_4gemm6kernel13GemmUniversalIN4cute5tupleIJiiiiEEENS1_10collective13CollectiveMmaINS1_34MainloopSm90TmaGmmaWarpSpecializedILi6ENS5_IJNS4_1CILi1EEESB_SB_EEENS1_35KernelTmaWarpSpecializedCooperativeEEENS5_IJNSA_ILi256EEENSA_ILi128EEENSA_ILi64EEEEEENS_6half_tENS5_IJlSB_lEEESJ_SK_NS4_8TiledMMAINS4_8MMA_AtomIJNS4_4SM904GMMA26MMA_64x128x16_F32F16F16_SSILNSO_5MajorE0ELSQ_0ELNSO_7ScaleInE1ELSR_1EEEEEENS4_6LayoutINS5_IJNSA_ILi2EEESB_SB_EEENS5_IJSB_NSA_ILi0EEESX_EEEEENS5_IJNS4_10UnderscoreES10_S10_EEEEENS4_13SM90_TMA_LOADENS4_14ComposedLayoutINS4_7SwizzleILi3ELi4ELi3EEENS4_18smem_ptr_flag_bitsILi16EEENSU_INS5_IJNSA_ILi8EEESH_EEENS5_IJSH_SB_EEEEEEEvNS4_8identityES13_S1D_vS1E_EENS_8epilogue10collective6detail29Sm90TmaWarpSpecializedAdapterINS1H_15DefaultEpilogueISJ_SK_SK_NS1G_6thread17LinearCombinationISJ_Li1EffLNS1L_9ScaleType4KindE0ELNS_15FloatRoundStyleE2ESJ_EENS1_15EpilogueDefaultEEEEEvvEEEEvNT_6ParamsE)
        /*0300*/ 	.short	0x0210
        /*0302*/ 	.short	0x0470


	//----- nvinfo : EIATTR_SW_WAR
	.align		4
.L_43:
        /*0304*/ 	.byte	0x04, 0x36
        /*0306*/ 	.short	(.L_45 - .L_44)
.L_44:
        /*0308*/ 	.word	0x00000008
.L_45:


//--------------------- .nv.callgraph             --------------------------
	.section	.nv.callgraph,"",@"SHT_CUDA_CALLGRAPH"
	.align	4
	.sectionentsize	8
	.align		4
        /*0000*/ 	.word	0x00000000
	.align		4
        /*0004*/ 	.word	0xffffffff
	.align		4
        /*0008*/ 	.word	index@(_ZN7cutlass13device_kernelINS_4gemm6kernel13GemmUniversalIN4cute5tupleIJiiiiEEENS1_10collective13CollectiveMmaINS1_34MainloopSm90TmaGmmaWarpSpecializedILi6ENS5_IJNS4_1CILi1EEESB_SB_EEENS1_35KernelTmaWarpSpecializedCooperativeEEENS5_IJNSA_ILi256EEENSA_ILi128EEENSA_ILi64EEEEEENS_6half_tENS5_IJlSB_lEEESJ_SK_NS4_8TiledMMAINS4_8MMA_AtomIJNS4_4SM904GMMA26MMA_64x128x16_F32F16F16_SSILNSO_5MajorE0ELSQ_0ELNSO_7ScaleInE1ELSR_1EEEEEENS4_6LayoutINS5_IJNSA_ILi2EEESB_SB_EEENS5_IJSB_NSA_ILi0EEESX_EEEEENS5_IJNS4_10UnderscoreES10_S10_EEEEENS4_13SM90_TMA_LOADENS4_14ComposedLayoutINS4_7SwizzleILi3ELi4ELi3EEENS4_18smem_ptr_flag_bitsILi16EEENSU_INS5_IJNSA_ILi8EEESH_EEENS5_IJSH_SB_EEEEEEEvNS4_8identityES13_S1D_vS1E_EENS_8epilogue10collective6detail29Sm90TmaWarpSpecializedAdapterINS1H_15DefaultEpilogueISJ_SK_SK_NS1G_6thread17LinearCombinationISJ_Li1EffLNS1L_9ScaleType4KindE0ELNS_15FloatRoundStyleE2ESJ_EENS1_15EpilogueDefaultEEEEEvvEEEEvNT_6ParamsE)
	.align		4
        /*000c*/ 	.word	index@(__assertfail)
	.align		4
        /*0010*/ 	.word	0x00000000
	.align		4
        /*0014*/ 	.word	0xfffffffe
	.align		4
        /*0018*/ 	.word	0x00000000
	.align		4
        /*001c*/ 	.word	0xfffffffd
	.align		4
        /*0020*/ 	.word	0x00000000
	.align		4
        /*0024*/ 	.word	0xfffffffc


//--------------------- .nv.constant4             --------------------------
	.section	.nv.constant4,"a",@progbits
	.align	8
	.align		8
.nv.constant4:
        /*0000*/ 	.dword	__assertfail
	.align		8
        /*0008*/ 	.dword	__unnamed_1
	.align		8
        /*0010*/ 	.dword	_ZN40_INTERNAL_2c36ae6a_4_k_cu_af1d3a63_155884cuda3std3__45__cpo5beginE
	.align		8
        /*0018*/ 	.dword	_ZN40_INTERNAL_2c36ae6a_4_k_cu_af1d3a63_155884cuda3std3__45__cpo3endE
	.align		8
        /*0020*/ 	.dword	_ZN40_INTERNAL_2c36ae6a_4_k_cu_af1d3a63_155884cuda3std3__45__cpo6cbeginE
	.align		8
        /*0028*/ 	.dword	_ZN40_INTERNAL_2c36ae6a_4_k_cu_af1d3a63_155884cuda3std3__45__cpo4cendE
	.align		8
        /*0030*/ 	.dword	_ZN40_INTERNAL_2c36ae6a_4_k_cu_af1d3a63_155884cuda3std3__442_GLOBAL__N__2c36ae6a_4_k_cu_af1d3a63_155886ignoreE
	.align		8
        /*0038*/ 	.dword	_ZN40_INTERNAL_2c36ae6a_4_k_cu_af1d3a63_155884cuda3std3__419piecewise_constructE
	.align		8
        /*0040*/ 	.dword	_ZN40_INTERNAL_2c36ae6a_4_k_cu_af1d3a63_155884cuda3std3__48in_placeE
	.align		8
        /*0048*/ 	.dword	_ZN40_INTERNAL_2c36ae6a_4_k_cu_af1d3a63_155884cuda3std6ranges3__45__cpo4swapE
	.align		8
        /*0050*/ 	.dword	_ZN40_INTERNAL_2c36ae6a_4_k_cu_af1d3a63_155884cuda3std6ranges3__45__cpo9iter_moveE
	.align		8
        /*0058*/ 	.dword	_ZN40_INTERNAL_2c36ae6a_4_k_cu_af1d3a63_155884cute7productE
	.align		8
        /*0060*/ 	.dword	_ZN40_INTERNAL_2c36ae6a_4_k_cu_af1d3a63_155884cute1_E
	.align		8
        /*0068*/ 	.dword	$str$22
	.align		8
        /*0070*/ 	.dword	$str$23


//--------------------- .text._ZN7cutlass13device_kernelINS_4gemm6kernel13GemmUniversalIN4cute5tupleIJiiiiEEENS1_10collective13CollectiveMmaINS1_34MainloopSm90TmaGmmaWarpSpecializedILi6ENS5_IJNS4_1CILi1EEESB_SB_EEENS1_35KernelTmaWarpSpecializedCooperativeEEENS5_IJNSA_ILi256EEENSA_ILi128EEENSA_ILi64EEEEEENS_6half_tENS5_IJlSB_lEEESJ_SK_NS4_8TiledMMAINS4_8MMA_AtomIJNS4_4SM904GMMA26MMA_64x128x16_F32F16F16_SSILNSO_5MajorE0ELSQ_0ELNSO_7ScaleInE1ELSR_1EEEEEENS4_6LayoutINS5_IJNSA_ILi2EEESB_SB_EEENS5_IJSB_NSA_ILi0EEESX_EEEEENS5_IJNS4_10UnderscoreES10_S10_EEEEENS4_13SM90_TMA_LOADENS4_14ComposedLayoutINS4_7SwizzleILi3ELi4ELi3EEENS4_18smem_ptr_flag_bitsILi16EEENSU_INS5_IJNSA_ILi8EEESH_EEENS5_IJSH_SB_EEEEEEEvNS4_8identityES13_S1D_vS1E_EENS_8epilogue10collective6detail29Sm90TmaWarpSpecializedAdapterINS1H_15DefaultEpilogueISJ_SK_SK_NS1G_6thread17LinearCombinationISJ_Li1EffLNS1L_9ScaleType4KindE0ELNS_15FloatRoundStyleE2ESJ_EENS1_15EpilogueDefaultEEEEEvvEEEEvNT_6ParamsE --------------------------
	.section	.text._ZN7cutlass13device_kernelINS_4gemm6kernel13GemmUniversalIN4cute5tupleIJiiiiEEENS1_10collective13CollectiveMmaINS1_34MainloopSm90TmaGmmaWarpSpecializedILi6ENS5_IJNS4_1CILi1EEESB_SB_EEENS1_35KernelTmaWarpSpecializedCooperativeEEENS5_IJNSA_ILi256EEENSA_ILi128EEENSA_ILi64EEEEEENS_6half_tENS5_IJlSB_lEEESJ_SK_NS4_8TiledMMAINS4_8MMA_AtomIJNS4_4SM904GMMA26MMA_64x128x16_F32F16F16_SSILNSO_5MajorE0ELSQ_0ELNSO_7ScaleInE1ELSR_1EEEEEENS4_6LayoutINS5_IJNSA_ILi2EEESB_SB_EEENS5_IJSB_NSA_ILi0EEESX_EEEEENS5_IJNS4_10UnderscoreES10_S10_EEEEENS4_13SM90_TMA_LOADENS4_14ComposedLayoutINS4_7SwizzleILi3ELi4ELi3EEENS4_18smem_ptr_flag_bitsILi16EEENSU_INS5_IJNSA_ILi8EEESH_EEENS5_IJSH_SB_EEEEEEEvNS4_8identityES13_S1D_vS1E_EENS_8epilogue10collective6detail29Sm90TmaWarpSpecializedAdapterINS1H_15DefaultEpilogueISJ_SK_SK_NS1G_6thread17LinearCombinationISJ_Li1EffLNS1L_9ScaleType4KindE0ELNS_15FloatRoundStyleE2ESJ_EENS1_15EpilogueDefaultEEEEEvvEEEEvNT_6ParamsE,"ax",@progbits
	.align	128
.text._ZN7cutlass13device_kernelINS_4gemm6kernel13GemmUniversalIN4cute5tupleIJiiiiEEENS1_10collective13CollectiveMmaINS1_34MainloopSm90TmaGmmaWarpSpecializedILi6ENS5_IJNS4_1CILi1EEESB_SB_EEENS1_35KernelTmaWarpSpecializedCooperativeEEENS5_IJNSA_ILi256EEENSA_ILi128EEENSA_ILi64EEEEEENS_6half_tENS5_IJlSB_lEEESJ_SK_NS4_8TiledMMAINS4_8MMA_AtomIJNS4_4SM904GMMA26MMA_64x128x16_F32F16F16_SSILNSO_5MajorE0ELSQ_0ELNSO_7ScaleInE1ELSR_1EEEEEENS4_6LayoutINS5_IJNSA_ILi2EEESB_SB_EEENS5_IJSB_NSA_ILi0EEESX_EEEEENS5_IJNS4_10UnderscoreES10_S10_EEEEENS4_13SM90_TMA_LOADENS4_14ComposedLayoutINS4_7SwizzleILi3ELi4ELi3EEENS4_18smem_ptr_flag_bitsILi16EEENSU_INS5_IJNSA_ILi8EEESH_EEENS5_IJSH_SB_EEEEEEEvNS4_8identityES13_S1D_vS1E_EENS_8epilogue10collective6detail29Sm90TmaWarpSpecializedAdapterINS1H_15DefaultEpilogueISJ_SK_SK_NS1G_6thread17LinearCombinationISJ_Li1EffLNS1L_9ScaleType4KindE0ELNS_15FloatRoundStyleE2ESJ_EENS1_15EpilogueDefaultEEEEEvvEEEEvNT_6ParamsE:
        .type           _ZN7cutlass13device_kernelINS_4gemm6kernel13GemmUniversalIN4cute5tupleIJiiiiEEENS1_10collective13CollectiveMmaINS1_34MainloopSm90TmaGmmaWarpSpecializedILi6ENS5_IJNS4_1CILi1EEESB_SB_EEENS1_35KernelTmaWarpSpecializedCooperativeEEENS5_IJNSA_ILi256EEENSA_ILi128EEENSA_ILi64EEEEEENS_6half_tENS5_IJlSB_lEEESJ_SK_NS4_8TiledMMAINS4_8MMA_AtomIJNS4_4SM904GMMA26MMA_64x128x16_F32F16F16_SSILNSO_5MajorE0ELSQ_0ELNSO_7ScaleInE1ELSR_1EEEEEENS4_6LayoutINS5_IJNSA_ILi2EEESB_SB_EEENS5_IJSB_NSA_ILi0EEESX_EEEEENS5_IJNS4_10UnderscoreES10_S10_EEEEENS4_13SM90_TMA_LOADENS4_14ComposedLayoutINS4_7SwizzleILi3ELi4ELi3EEENS4_18smem_ptr_flag_bitsILi16EEENSU_INS5_IJNSA_ILi8EEESH_EEENS5_IJSH_SB_EEEEEEEvNS4_8identityES13_S1D_vS1E_EENS_8epilogue10collective6detail29Sm90TmaWarpSpecializedAdapterINS1H_15DefaultEpilogueISJ_SK_SK_NS1G_6thread17LinearCombinationISJ_Li1EffLNS1L_9ScaleType4KindE0ELNS_15FloatRoundStyleE2ESJ_EENS1_15EpilogueDefaultEEEEEvvEEEEvNT_6ParamsE,@function
        .size           _ZN7cutlass13device_kernelINS_4gemm6kernel13GemmUniversalIN4cute5tupleIJiiiiEEENS1_10collective13CollectiveMmaINS1_34MainloopSm90TmaGmmaWarpSpecializedILi6ENS5_IJNS4_1CILi1EEESB_SB_EEENS1_35KernelTmaWarpSpecializedCooperativeEEENS5_IJNSA_ILi256EEENSA_ILi128EEENSA_ILi64EEEEEENS_6half_tENS5_IJlSB_lEEESJ_SK_NS4_8TiledMMAINS4_8MMA_AtomIJNS4_4SM904GMMA26MMA_64x128x16_F32F16F16_SSILNSO_5MajorE0ELSQ_0ELNSO_7ScaleInE1ELSR_1EEEEEENS4_6LayoutINS5_IJNSA_ILi2EEESB_SB_EEENS5_IJSB_NSA_ILi0EEESX_EEEEENS5_IJNS4_10UnderscoreES10_S10_EEEEENS4_13SM90_TMA_LOADENS4_14ComposedLayoutINS4_7SwizzleILi3ELi4ELi3EEENS4_18smem_ptr_flag_bitsILi16EEENSU_INS5_IJNSA_ILi8EEESH_EEENS5_IJSH_SB_EEEEEEEvNS4_8identityES13_S1D_vS1E_EENS_8epilogue10collective6detail29Sm90TmaWarpSpecializedAdapterINS1H_15DefaultEpilogueISJ_SK_SK_NS1G_6thread17LinearCombinationISJ_Li1EffLNS1L_9ScaleType4KindE0ELNS_15FloatRoundStyleE2ESJ_EENS1_15EpilogueDefaultEEEEEvvEEEEvNT_6ParamsE,(.L_x_324 - _ZN7cutlass13device_kernelINS_4gemm6kernel13GemmUniversalIN4cute5tupleIJiiiiEEENS1_10collective13CollectiveMmaINS1_34MainloopSm90TmaGmmaWarpSpecializedILi6ENS5_IJNS4_1CILi1EEESB_SB_EEENS1_35KernelTmaWarpSpecializedCooperativeEEENS5_IJNSA_ILi256EEENSA_ILi128EEENSA_ILi64EEEEEENS_6half_tENS5_IJlSB_lEEESJ_SK_NS4_8TiledMMAINS4_8MMA_AtomIJNS4_4SM904GMMA26MMA_64x128x16_F32F16F16_SSILNSO_5MajorE0ELSQ_0ELNSO_7ScaleInE1ELSR_1EEEEEENS4_6LayoutINS5_IJNSA_ILi2EEESB_SB_EEENS5_IJSB_NSA_ILi0EEESX_EEEEENS5_IJNS4_10UnderscoreES10_S10_EEEEENS4_13SM90_TMA_LOADENS4_14ComposedLayoutINS4_7SwizzleILi3ELi4ELi3EEENS4_18smem_ptr_flag_bitsILi16EEENSU_INS5_IJNSA_ILi8EEESH_EEENS5_IJSH_SB_EEEEEEEvNS4_8identityES13_S1D_vS1E_EENS_8epilogue10collective6detail29Sm90TmaWarpSpecializedAdapterINS1H_15DefaultEpilogueISJ_SK_SK_NS1G_6thread17LinearCombinationISJ_Li1EffLNS1L_9ScaleType4KindE0ELNS_15FloatRoundStyleE2ESJ_EENS1_15EpilogueDefaultEEEEEvvEEEEvNT_6ParamsE)
        .other          _ZN7cutlass13device_kernelINS_4gemm6kernel13GemmUniversalIN4cute5tupleIJiiiiEEENS1_10collective13CollectiveMmaINS1_34MainloopSm90TmaGmmaWarpSpecializedILi6ENS5_IJNS4_1CILi1EEESB_SB_EEENS1_35KernelTmaWarpSpecializedCooperativeEEENS5_IJNSA_ILi256EEENSA_ILi128EEENSA_ILi64EEEEEENS_6half_tENS5_IJlSB_lEEESJ_SK_NS4_8TiledMMAINS4_8MMA_AtomIJNS4_4SM904GMMA26MMA_64x128x16_F32F16F16_SSILNSO_5MajorE0ELSQ_0ELNSO_7ScaleInE1ELSR_1EEEEEENS4_6LayoutINS5_IJNSA_ILi2EEESB_SB_EEENS5_IJSB_NSA_ILi0EEESX_EEEEENS5_IJNS4_10UnderscoreES10_S10_EEEEENS4_13SM90_TMA_LOADENS4_14ComposedLayoutINS4_7SwizzleILi3ELi4ELi3EEENS4_18smem_ptr_flag_bitsILi16EEENSU_INS5_IJNSA_ILi8EEESH_EEENS5_IJSH_SB_EEEEEEEvNS4_8identityES13_S1D_vS1E_EENS_8epilogue10collective6detail29Sm90TmaWarpSpecializedAdapterINS1H_15DefaultEpilogueISJ_SK_SK_NS1G_6thread17LinearCombinationISJ_Li1EffLNS1L_9ScaleType4KindE0ELNS_15FloatRoundStyleE2ESJ_EENS1_15EpilogueDefaultEEEEEvvEEEEvNT_6ParamsE,@"STO_CUDA_ENTRY STV_DEFAULT"
_ZN7cutlass13device_kernelINS_4gemm6kernel13GemmUniversalIN4cute5tupleIJiiiiEEENS1_10collective13CollectiveMmaINS1_34MainloopSm90TmaGmmaWarpSpecializedILi6ENS5_IJNS4_1CILi1EEESB_SB_EEENS1_35KernelTmaWarpSpecializedCooperativeEEENS5_IJNSA_ILi256EEENSA_ILi128EEENSA_ILi64EEEEEENS_6half_tENS5_IJlSB_lEEESJ_SK_NS4_8TiledMMAINS4_8MMA_AtomIJNS4_4SM904GMMA26MMA_64x128x16_F32F16F16_SSILNSO_5MajorE0ELSQ_0ELNSO_7ScaleInE1ELSR_1EEEEEENS4_6LayoutINS5_IJNSA_ILi2EEESB_SB_EEENS5_IJSB_NSA_ILi0EEESX_EEEEENS5_IJNS4_10UnderscoreES10_S10_EEEEENS4_13SM90_TMA_LOADENS4_14ComposedLayoutINS4_7SwizzleILi3ELi4ELi3EEENS4_18smem_ptr_flag_bitsILi16EEENSU_INS5_IJNSA_ILi8EEESH_EEENS5_IJSH_SB_EEEEEEEvNS4_8identityES13_S1D_vS1E_EENS_8epilogue10collective6detail29Sm90TmaWarpSpecializedAdapterINS1H_15DefaultEpilogueISJ_SK_SK_NS1G_6thread17LinearCombinationISJ_Li1EffLNS1L_9ScaleType4KindE0ELNS_15FloatRoundStyleE2ESJ_EENS1_15EpilogueDefaultEEEEEvvEEEEvNT_6ParamsE:
[----:B------:R-:W0:Y:S01]  /*0000*/  LDC R1, c[0x0][0x28] ;  /* 0x00000a00ff017b82 */ /* 0x000e220000000800 */
[----:B------:R-:W1:Y:S01]  /*0010*/  S2R R18, SR_TID.X ;  /* 0x0000000000127919 */ /* 0x000e620000002100 */
[----:B------:R-:W-:Y:S01]  /*0020*/  ELECT P0, URZ, PT ;  /* 0x00000000003f782f */ /* 0x000fe20003800000 */
[----:B------:R-:W-:Y:S01]  /*0030*/  BSSY B0, `(.L_x_0) ;  /* 0x000000f000007945 */ /* 0x000fe20003800000 */
[--C-:B-1----:R-:W-:Y:S02]  /*0040*/  SHF.R.U32.HI R0, RZ, 0x5, R18.reuse ;  /* 0x00000005ff007819 */ /* 0x102fe40000011612 */
[----:B------:R-:W-:-:S03]  /*0050*/  SHF.R.U32.HI R22, RZ, 0x7, R18 ;  /* 0x00000007ff167819 */ /* 0x000fc60000011612 */
[----:B------:R-:W1:Y:S04]  /*0060*/  SHFL.IDX PT, R5, R0, RZ, 0x1f ;  /* 0x00001fff00057589 */ /* 0x000e6800000e0000 */
[----:B------:R2:W3:Y:S01]  /*0070*/  SHFL.IDX PT, R8, R22, RZ, 0x1f ;  /* 0x00001fff16087589 */ /* 0x0004e200000e0000 */
[----:B-1----:R-:W-:-:S13]  /*0080*/  ISETP.NE.OR P0, PT, R5, RZ, !P0 ;  /* 0x000000ff0500720c */ /* 0x002fda0004705670 */
[----:B0-23--:R-:W-:Y:S05]  /*0090*/  @P0 BRA `(.L_x_1) ;  /* 0x0000000000200947 */ /* 0x00dfea0003800000 */
[----:B------:R-:W-:Y:S02]  /*00a0*/  ULDC.64 UR4, c[0x0][0x198] ;  /* 0x0000660000047ab9 */ /* 0x000fe40000000a00 */
[----:B------:R-:W-:Y:S02]  /*00b0*/  UIADD3 UR6, UP0, UR4, 0xf0, URZ ;  /* 0x000000f004067890 */ /* 0x000fe4000ff1e03f */
[----:B------:R-:W-:Y:S02]  /*00c0*/  UIADD3 UR4, UP1, UR4, 0x1f0, URZ ;  /* 0x000001f004047890 */ /* 0x000fe4000ff3e03f */
[----:B------:R-:W-:Y:S02]  /*00d0*/  UIADD3.X UR7, URZ, UR5, URZ, UP0, !UPT ;  /* 0x000000053f077290 */ /* 0x000fe400087fe43f */
[----:B------:R-:W-:-:S07]  /*00e0*/  UIADD3.X UR5, URZ, UR5, URZ, UP1, !UPT ;  /* 0x000000053f057290 */ /* 0x000fce0008ffe43f */
[----:B------:R0:W-:Y:S02]  /*00f0*/  UTMACCTL.PF [UR6] ;  /* 0x00000000060079b9 */ /* 0x0001e40008040000 */
[----:B------:R0:W-:Y:S02]  /*0100*/  UTMACCTL.PF [UR4] ;  /* 0x00000000040079b9 */ /* 0x0001e40008040000 */
[----:B0-----:R-:W-:Y:S01]  /*0110*/  NOP ;  /* 0x0000000000007918 */ /* 0x001fe20000000000 */
.L_x_1:
[----:B------:R-:W-:Y:S05]  /*0120*/  BSYNC B0 ;  /* 0x0000000000007941 */ /* 0x000fea0003800000 */
.L_x_0:
[----:B------:R-:W0:Y:S02]  /*0130*/  SHFL.IDX PT, R2, R0, RZ, 0x1f ;  /* 0x00001fff00027589 */ /* 0x000e2400000e0000 */
[----:B0-----:R-:W-:-:S13]  /*0140*/  ISETP.NE.AND P0, PT, R2, RZ, PT ;  /* 0x000000ff0200720c */ /* 0x001fda0003f05270 */
[----:B------:R-:W-:Y:S05]  /*0150*/  @P0 BRA `(.L_x_2) ;  /* 0x0000000000680947 */ /* 0x000fea0003800000 */
[----:B------:R-:W0:Y:S01]  /*0160*/  S2UR UR8, SR_CgaCtaId ;  /* 0x00000000000879c3 */ /* 0x000e220000008800 */
[----:B------:R-:W-:Y:S01]  /*0170*/  UMOV UR4, 0x400 ;  /* 0x0000040000047882 */ /* 0x000fe20000000000 */
[----:B------:R-:W-:Y:S01]  /*0180*/  UMOV UR5, 0x1 ;  /* 0x0000000100057882 */ /* 0x000fe20000000000 */
[----:B------:R-:W-:Y:S01]  /*0190*/  UMOV UR6, 0x100 ;  /* 0x0000010000067882 */ /* 0x000fe20000000000 */
[----:B------:R-:W-:Y:S01]  /*01a0*/  ELECT P0, URZ, PT ;  /* 0x00000000003f782f */ /* 0x000fe20003800000 */
[----:B------:R-:W-:-:S04]  /*01b0*/  UIADD3 UR6, -UR6, 0x100000, URZ ;  /* 0x0010000006067890 */ /* 0x000fc8000fffe13f */
[----:B------:R-:W-:Y:S02]  /*01c0*/  USHF.L.U32 UR7, UR6, 0xb, URZ ;  /* 0x0000000b06077899 */ /* 0x000fe4000800063f */
[----:B------:R-:W-:Y:S02]  /*01d0*/  USHF.L.U32 UR6, UR6, 0x1, URZ ;  /* 0x0000000106067899 */ /* 0x000fe4000800063f */
[----:B0-----:R-:W-:Y:S02]  /*01e0*/  ULEA UR8, UR8, UR4, 0x18 ;  /* 0x0000000408087291 */ /* 0x001fe4000f8ec03f */
[----:B------:R-:W-:-:S04]  /*01f0*/  UIADD3 UR4, -UR5, 0x100000, URZ ;  /* 0x0010000005047890 */ /* 0x000fc8000fffe13f */
[----:B------:R-:W-:Y:S02]  /*0200*/  USHF.L.U32 UR5, UR4, 0xb, URZ ;  /* 0x0000000b04057899 */ /* 0x000fe4000800063f */
[----:B------:R-:W-:Y:S01]  /*0210*/  USHF.L.U32 UR4, UR4, 0x1, URZ ;  /* 0x0000000104047899 */ /* 0x000fe2000800063f */
[----:B------:R-:W0:Y:S11]  /*0220*/  FENCE.VIEW.ASYNC.S ;  /* 0x00000000000073c6 */ /* 0x000e360000000000 */
[----:B0-----:R0:W1:Y:S01]  /*0230*/  SYNCS.EXCH.64 URZ, [UR8], UR4 ;  /* 0x00000004083f75b2 */ /* 0x0010620008000100 */
[----:B------:R0:W2:Y:S01]  /*0240*/  SYNCS.EXCH.64 URZ, [UR8+0x30], UR6 ;  /* 0x00003006083f75b2 */ /* 0x0000a20008000100 */
[----:B------:R0:W3:Y:S01]  /*0250*/  SYNCS.EXCH.64 URZ, [UR8+0x8], UR4 ;  /* 0x00000804083f75b2 */ /* 0x0000e20008000100 */
[----:B------:R0:W4:Y:S01]  /*0260*/  SYNCS.EXCH.64 URZ, [UR8+0x38], UR6 ;  /* 0x00003806083f75b2 */ /* 0x0001220008000100 */
[----:B------:R0:W0:Y:S01]  /*0270*/  SYNCS.EXCH.64 URZ, [UR8+0x10], UR4 ;  /* 0x00001004083f75b2 */ /* 0x0000220008000100 */
[----:B------:R0:W0:Y:S01]  /*0280*/  SYNCS.EXCH.64 URZ, [UR8+0x40], UR6 ;  /* 0x00004006083f75b2 */ /* 0x0000220008000100 */
[----:B------:R0:W0:Y:S01]  /*0290*/  SYNCS.EXCH.64 URZ, [UR8+0x18], UR4 ;  /* 0x00001804083f75b2 */ /* 0x0000220008000100 */
[----:B------:R0:W0:Y:S01]  /*02a0*/  SYNCS.EXCH.64 URZ, [UR8+0x48], UR6 ;  /* 0x00004806083f75b2 */ /* 0x0000220008000100 */
[----:B------:R0:W0:Y:S01]  /*02b0*/  SYNCS.EXCH.64 URZ, [UR8+0x20], UR4 ;  /* 0x00002004083f75b2 */ /* 0x0000220008000100 */
[----:B------:R0:W0:Y:S01]  /*02c0*/  SYNCS.EXCH.64 URZ, [UR8+0x50], UR6 ;  /* 0x00005006083f75b2 */ /* 0x0000220008000100 */
[----:B------:R0:W0:Y:S01]  /*02d0*/  SYNCS.EXCH.64 URZ, [UR8+0x28], UR4 ;  /* 0x00002804083f75b2 */ /* 0x0000220008000100 */
[----:B------:R0:W0:Y:S01]  /*02e0*/  SYNCS.EXCH.64 URZ, [UR8+0x58], UR6 ;  /* 0x00005806083f75b2 */ /* 0x0000220008000100 */
[----:B------:R-:W-:Y:S01]  /*02f0*/  NOP ;  /* 0x0000000000007918 */ /* 0x000fe20000000000 */
.L_x_2:
[----:B------:R-:W5:Y:S01]  /*0300*/  SHFL.IDX PT, R0, R0, RZ, 0x1f ;  /* 0x00001fff00007589 */ /* 0x000f6200000e0000 */
[----:B------:R-:W1:Y:S01]  /*0310*/  LDC R2, c[0x0][0x65c] ;  /* 0x00019700ff027b82 */ /* 0x000e620000000800 */
[----:B------:R-:W-:Y:S02]  /*0320*/  ELECT P0, URZ, PT ;  /* 0x00000000003f782f */ /* 0x000fe40003800000 */
[----:B------:R-:W-:Y:S01]  /*0330*/  SHF.R.S32.HI R6, RZ, 0x1f, R5 ;  /* 0x0000001fff067819 */ /* 0x000fe20000011405 */
[----:B------:R-:W2:Y:S01]  /*0340*/  S2R R3, SR_CTAID.Y ;  /* 0x0000000000037919 */ /* 0x000ea20000002600 */
[----:B0-----:R-:W-:Y:S01]  /*0350*/  UMOV UR4, 0x20 ;  /* 0x0000002000047882 */ /* 0x001fe20000000000 */
[----:B------:R-:W-:Y:S01]  /*0360*/  ISETP.NE.AND P2, PT, R8, RZ, PT ;  /* 0x000000ff0800720c */ /* 0x000fe20003f45270 */
[----:B------:R-:W-:Y:S01]  /*0370*/  NOP ;  /* 0x0000000000007918 */ /* 0x000fe20000000000 */
[----:B------:R-:W0:Y:S01]  /*0380*/  S2R R4, SR_CTAID.X ;  /* 0x0000000000047919 */ /* 0x000e220000002500 */
[----:B------:R-:W-:Y:S01]  /*0390*/  LEA.HI R6, R6, R5, RZ, 0x2 ;  /* 0x0000000506067211 */ /* 0x000fe200078f10ff */
[----:B------:R-:W-:Y:S01]  /*03a0*/  NOP ;  /* 0x0000000000007918 */ /* 0x000fe20000000000 */
[----:B-----5:R-:W-:-:S02]  /*03b0*/  ISETP.NE.OR P0, PT, R0, RZ, !P0 ;  /* 0x000000ff0000720c */ /* 0x020fc40004705670 */
[----:B-1----:R-:W-:-:S04]  /*03c0*/  ISETP.NE.AND P3, PT, R2, 0x1, PT ;  /* 0x000000010200780c */ /* 0x002fc80003f65270 */
[----:B------:R-:W-:Y:S02]  /*03d0*/  P2R R0, PR, RZ, 0x8 ;  /* 0x00000008ff007803 */ /* 0x000fe40000000000 */
[----:B------:R-:W-:-:S05]  /*03e0*/  LOP3.LUT R0, R6, 0xfffffffc, RZ, 0xc0, !PT ;  /* 0xfffffffc06007812 */ /* 0x000fca00078ec0ff */
[----:B------:R-:W-:Y:S01]  /*03f0*/  VOTEU.ALL UP0, P0 ;  /* 0x00000000003f7886 */ /* 0x000fe20000000000 */
[----:B------:R-:W-:Y:S01]  /*0400*/  IMAD.IADD R0, R5, 0x1, -R0 ;  /* 0x0000000105007824 */ /* 0x000fe200078e0a00 */
[----:B------:R-:W0:Y:S01]  /*0410*/  @P3 LDC R17, c[0x0][0x10] ;  /* 0x00000400ff113b82 */ /* 0x000e220000000800 */
[----:B------:R-:W-:Y:S01]  /*0420*/  VOTEU.ALL UP1, P0 ;  /* 0x00000000003f7886 */ /* 0x000fe20000020000 */
[----:B--2---:R-:W-:Y:S01]  /*0430*/  @P3 IMAD.MOV.U32 R6, RZ, RZ, R3 ;  /* 0x000000ffff063224 */ /* 0x004fe200078e0003 */
[----:B------:R-:W-:Y:S01]  /*0440*/  @!UP0 UMOV UR6, 0x400 ;  /* 0x0000040000068882 */ /* 0x000fe20000000000 */
[----:B------:R-:W-:-:S04]  /*0450*/  @!UP0 UIADD3 UR4, -UR4, 0x100000, URZ ;  /* 0x0010000004048890 */ /* 0x000fc8000fffe13f */
[----:B------:R-:W-:Y:S02]  /*0460*/  @!UP0 USHF.L.U32 UR5, UR4, 0xb, URZ ;  /* 0x0000000b04058899 */ /* 0x000fe4000800063f */
[----:B------:R-:W-:Y:S01]  /*0470*/  @!UP0 USHF.L.U32 UR4, UR4, 0x1, URZ ;  /* 0x0000000104048899 */ /* 0x000fe2000800063f */
[----:B------:R-:W-:Y:S02]  /*0480*/  @P3 IMAD.MOV.U32 R7, RZ, RZ, RZ ;  /* 0x000000ffff073224 */ /* 0x000fe400078e00ff */
[----:B------:R-:W-:Y:S01]  /*0490*/  IMAD.MOV.U32 R5, RZ, RZ, RZ ;  /* 0x000000ffff057224 */ /* 0x000fe200078e00ff */
[----:B------:R-:W1:Y:S01]  /*04a0*/  @!UP0 S2UR UR7, SR_CgaCtaId ;  /* 0x00000000000789c3 */ /* 0x000e620000008800 */
[----:B------:R-:W-:-:S07]  /*04b0*/  @P3 IMAD.MOV.U32 R11, RZ, RZ, RZ ;  /* 0x000000ffff0b3224 */ /* 0x000fce00078e00ff */
[----:B------:R-:W2:Y:S01]  /*04c0*/  @!P3 LDC R9, c[0x0][0xc] ;  /* 0x00000300ff09bb82 */ /* 0x000ea20000000800 */
[----:B0-----:R-:W-:-:S04]  /*04d0*/  @P3 IMAD.WIDE.U32 R16, R4, R17, R6 ;  /* 0x0000001104103225 */ /* 0x001fc800078e0006 */
[----:B------:R-:W-:Y:S01]  /*04e0*/  @P3 IMAD.IADD R17, R17, 0x1, R11 ;  /* 0x0000000111113824 */ /* 0x000fe200078e020b */
[----:B-1----:R-:W-:Y:S01]  /*04f0*/  @!UP0 ULEA UR6, UR7, UR6, 0x18 ;  /* 0x0000000607068291 */ /* 0x002fe2000f8ec03f */
[----:B------:R-:W-:Y:S01]  /*0500*/  VOTEU.ALL UP0, P0 ;  /* 0x00000000003f7886 */ /* 0x000fe20000000000 */
[----:B------:R-:W-:-:S04]  /*0510*/  ISETP.NE.AND P0, PT, R0, 0x3, PT ;  /* 0x000000030000780c */ /* 0x000fc80003f05270 */
[----:B------:R-:W-:Y:S01]  /*0520*/  ISETP.EQ.OR P0, PT, R0, RZ, !P0 ;  /* 0x000000ff0000720c */ /* 0x000fe20004702670 */
[----:B--2---:R-:W-:-:S03]  /*0530*/  @!P3 IMAD.WIDE.U32 R6, R9, R3, R4 ;  /* 0x000000030906b225 */ /* 0x004fc600078e0004 */
[C---:B------:R-:W-:Y:S01]  /*0540*/  ISETP.EQ.AND P0, PT, R8.reuse, RZ, P0 ;  /* 0x000000ff0800720c */ /* 0x040fe20000702270 */
[----:B------:R-:W-:Y:S01]  /*0550*/  VIADD R8, R8, 0xffffffff ;  /* 0xffffffff08087836 */ /* 0x000fe20000000000 */
[----:B------:R-:W0:Y:S02]  /*0560*/  FENCE.VIEW.ASYNC.S ;  /* 0x00000000000073c6 */ /* 0x000e240000000000 */
[----:B0-----:R0:W3:Y:S01]  /*0570*/  @!UP0 SYNCS.EXCH.64 URZ, [UR6+0x70], UR4 ;  /* 0x00007004063f85b2 */ /* 0x0010e20008000100 */
[----:B------:R-:W-:Y:S01]  /*0580*/  @!P3 MOV R16, R6 ;  /* 0x000000060010b202 */ /* 0x000fe20000000f00 */
[----:B------:R-:W-:Y:S01]  /*0590*/  @!P3 IMAD.MOV.U32 R17, RZ, RZ, R7 ;  /* 0x000000ffff11b224 */ /* 0x000fe200078e0007 */
[----:B------:R-:W-:Y:S02]  /*05a0*/  SEL R19, RZ, 0x1, !P0 ;  /* 0x00000001ff137807 */ /* 0x000fe40004000000 */
[----:B------:R-:W-:-:S04]  /*05b0*/  ISETP.GE.U32.AND P1, PT, R8, 0x2, PT ;  /* 0x000000020800780c */ /* 0x000fc80003f26070 */
[----:B------:R-:W-:Y:S01]  /*05c0*/  SEL R19, R19, 0x2, P1 ;  /* 0x0000000213137807 */ /* 0x000fe20000800000 */
[----:B------:R0:W3:Y:S01]  /*05d0*/  @!UP1 SYNCS.EXCH.64 URZ, [UR6+0x78], UR4 ;  /* 0x00007804063f95b2 */ /* 0x0000e20008000100 */
[----:B------:R-:W-:Y:S01]  /*05e0*/  NOP ;  /* 0x0000000000007918 */ /* 0x000fe20000000000 */
[----:B---34-:R-:W-:Y:S06]  /*05f0*/  BAR.SYNC.DEFER_BLOCKING 0x0 ;  /* 0x0000000000007b1d */ /* 0x018fec0000010000 */
[----:B------:R-:W-:Y:S05]  /*0600*/  @!P2 BRA `(.L_x_3) ;  /* 0x000000a40084a947 */ /* 0x000fea0003800000 */
[----:B------:R-:W-:-:S13]  /*0610*/  ISETP.GT.U32.AND P0, PT, R8, 0x1, PT ;  /* 0x000000010800780c */ /* 0x000fda0003f04070 */
[----:B0-----:R-:W-:Y:S05]  /*0620*/  @P0 EXIT ;  /* 0x000000000000094d */ /* 0x001fea0003800000 */
[----:B------:R-:W-:Y:S01]  /*0630*/  ULDC.64 UR4, c[0x0][0x650] ;  /* 0x0001940000047ab9 */ /* 0x000fe20000000a00 */
[----:B------:R-:W-:Y:S01]  /*0640*/  PRMT R0, RZ, 0x7610, R0 ;  /* 0x00007610ff007816 */ /* 0x000fe20000000000 */
[----:B------:R-:W-:Y:S01]  /*0650*/  IMAD.MOV.U32 R152, RZ, RZ, -0x1 ;  /* 0xffffffffff987424 */ /* 0x000fe200078e00ff */
[----:B------:R-:W-:Y:S01]  /*0660*/  ISETP.GE.U32.AND P0, PT, R16, UR4, PT ;  /* 0x0000000410007c0c */ /* 0x000fe2000bf06070 */
[----:B------:R-:W-:Y:S02]  /*0670*/  IMAD.MOV.U32 R153, RZ, RZ, -0x1 ;  /* 0xffffffffff997424 */ /* 0x000fe400078e00ff */
[----:B------:R-:W-:Y:S01]  /*0680*/  IMAD.MOV.U32 R23, RZ, RZ, -0x1 ;  /* 0xffffffffff177424 */ /* 0x000fe200078e00ff */
[----:B------:R-:W-:-:S13]  /*0690*/  ISETP.GE.U32.AND.EX P0, PT, R17, UR5, PT, P0 ;  /* 0x0000000511007c0c */ /* 0x000fda000bf06100 */
[----:B------:R-:W-:Y:S05]  /*06a0*/  @P0 BRA `(.L_x_4) ;  /* 0x0000000400540947 */ /* 0x000fea0003800000 */
[----:B------:R-:W0:Y:S01]  /*06b0*/  LDC.64 R14, c[0x0][0x628] ;  /* 0x00018a00ff0e7b82 */ /* 0x000e220000000a00 */
[----:B------:R-:W-:Y:S02]  /*06c0*/  IMAD.MOV.U32 R6, RZ, RZ, R16 ;  /* 0x000000ffff067224 */ /* 0x000fe400078e0010 */
[----:B------:R-:W-:-:S05]  /*06d0*/  IMAD.MOV.U32 R7, RZ, RZ, R17 ;  /* 0x000000ffff077224 */ /* 0x000fca00078e0011 */
[----:B------:R-:W1:Y:S08]  /*06e0*/  LDC R0, c[0x0][0x630] ;  /* 0x00018c00ff007b82 */ /* 0x000e700000000800 */
[----:B------:R-:W2:Y:S01]  /*06f0*/  LDC.64 R20, c[0x0][0x620] ;  /* 0x00018800ff147b82 */ /* 0x000ea20000000a00 */
[----:B0-----:R-:W-:-:S04]  /*0700*/  ISETP.NE.U32.AND P0, PT, R14, RZ, PT ;  /* 0x000000ff0e00720c */ /* 0x001fc80003f05070 */
[----:B------:R-:W-:-:S13]  /*0710*/  ISETP.NE.AND.EX P0, PT, R15, RZ, PT, P0 ;  /* 0x000000ff0f00720c */ /* 0x000fda0003f05300 */
[----:B-12---:R-:W-:Y:S05]  /*0720*/  @!P0 BRA `(.L_x_5) ;  /* 0x0000000000288947 */ /* 0x006fea0003800000 */
[----:B------:R-:W0:Y:S02]  /*0730*/  LDC R11, c[0x0][0x634] ;  /* 0x00018d00ff0b7b82 */ /* 0x000e240000000800 */
[----:B0-----:R-:W-:-:S05]  /*0740*/  IADD3 R11, P0, R16, R11, RZ ;  /* 0x0000000b100b7210 */ /* 0x001fca0007f1e0ff */
[----:B------:R-:W-:-:S04]  /*0750*/  IMAD.X R13, RZ, RZ, R17, P0 ;  /* 0x000000ffff0d7224 */ /* 0x000fc800000e0611 */
[----:B------:R-:W-:-:S04]  /*0760*/  IMAD.WIDE.U32 R6, R13, R14, RZ ;  /* 0x0000000e0d067225 */ /* 0x000fc800078e00ff */
[----:B------:R-:W-:-:S04]  /*0770*/  IMAD.WIDE.U32 R8, P0, R11, R15, R6 ;  /* 0x0000000f0b087225 */ /* 0x000fc80007800006 */
[----:B------:R-:W-:Y:S01]  /*0780*/  IMAD.WIDE.U32 R6, R11, R14, RZ ;  /* 0x0000000e0b067225 */ /* 0x000fe200078e00ff */
[----:B------:R-:W-:-:S03]  /*0790*/  IADD3.X R11, RZ, RZ, RZ, P0, !PT ;  /* 0x000000ffff0b7210 */ /* 0x000fc600007fe4ff */
[----:B------:R-:W-:Y:S01]  /*07a0*/  IMAD.MOV.U32 R10, RZ, RZ, R9 ;  /* 0x000000ffff0a7224 */ /* 0x000fe200078e0009 */
[----:B------:R-:W-:-:S05]  /*07b0*/  IADD3 RZ, P0, R7, R8, RZ ;  /* 0x0000000807ff7210 */ /* 0x000fca0007f1e0ff */
[----:B------:R-:W-:-:S08]  /*07c0*/  IMAD.WIDE.U32.X R6, R13, R15, R10, P0 ;  /* 0x0000000f0d067225 */ /* 0x000fd000000e040a */
.L_x_5:
[-CC-:B------:R-:W-:Y:S01]  /*07d0*/  SHF.R.U64 R23, R6, R0.reuse, R7.reuse ;  /* 0x0000000006177219 */ /* 0x180fe20000001207 */
[----:B------:R-:W0:Y:S01]  /*07e0*/  LDC R10, c[0x0][0x618] ;  /* 0x00018600ff0a7b82 */ /* 0x000e220000000800 */
[----:B------:R-:W-:Y:S01]  /*07f0*/  SHF.R.U32.HI R5, RZ, R0, R7 ;  /* 0x00000000ff057219 */ /* 0x000fe20000011607 */
[----:B------:R-:W-:Y:S01]  /*0800*/  ULDC UR4, c[0x0][0x150] ;  /* 0x0000540000047ab9 */ /* 0x000fe20000000800 */
[----:B------:R-:W-:Y:S02]  /*0810*/  IADD3 R9, P0, RZ, -R23, RZ ;  /* 0x80000017ff097210 */ /* 0x000fe40007f1e0ff */
[----:B------:R-:W-:-:S03]  /*0820*/  I2FP.F32.U32 R0, R4 ;  /* 0x0000000400007245 */ /* 0x000fc60000201000 */
[----:B------:R-:W1:Y:S01]  /*0830*/  LDC.64 R28, c[0x0][0x640] ;  /* 0x00019000ff1c7b82 */ /* 0x000e620000000a00 */
[----:B------:R-:W-:Y:S02]  /*0840*/  IMAD.X R11, RZ, RZ, ~R5, P0 ;  /* 0x000000ffff0b7224 */ /* 0x000fe400000e0e05 */
[----:B------:R-:W-:Y:S01]  /*0850*/  FMUL R0, R0, UR4 ;  /* 0x0000000400007c20 */ /* 0x000fe20008400000 */
[----:B------:R-:W-:Y:S01]  /*0860*/  IMAD.WIDE.U32 R6, R9, R20, R16 ;  /* 0x0000001409067225 */ /* 0x000fe200078e0010 */
[----:B------:R-:W-:-:S03]  /*0870*/  ULDC UR4, c[0x0][0x154] ;  /* 0x0000550000047ab9 */ /* 0x000fc60000000800 */
[----:B------:R-:W-:Y:S01]  /*0880*/  IMAD R8, R11, R20, RZ ;  /* 0x000000140b087224 */ /* 0x000fe200078e02ff */
[----:B------:R-:W2:Y:S01]  /*0890*/  LDC R5, c[0x0][0x144] ;  /* 0x00005100ff057b82 */ /* 0x000ea20000000800 */
[----:B------:R-:W3:Y:S02]  /*08a0*/  F2I.U32.TRUNC.NTZ R0, R0 ;  /* 0x0000000000007305 */ /* 0x000ee4000020f000 */
[----:B------:R-:W-:-:S04]  /*08b0*/  IMAD R9, R9, R21, R8 ;  /* 0x0000001509097224 */ /* 0x000fc800078e0208 */
[----:B------:R-:W-:Y:S01]  /*08c0*/  IMAD.IADD R7, R7, 0x1, R9 ;  /* 0x0000000107077824 */ /* 0x000fe200078e0209 */
[----:B------:R-:W4:Y:S01]  /*08d0*/  LDC R12, c[0x0][0x608] ;  /* 0x00018200ff0c7b82 */ /* 0x000f220000000800 */
[----:B------:R-:W-:-:S03]  /*08e0*/  IMAD.MOV.U32 R9, RZ, RZ, -0x1 ;  /* 0xffffffffff097424 */ /* 0x000fc600078e00ff */
[-CC-:B0-----:R-:W-:Y:S02]  /*08f0*/  SHF.R.U64 R20, R6, R10.reuse, R7.reuse ;  /* 0x0000000a06147219 */ /* 0x181fe40000001207 */
[----:B------:R-:W-:Y:S02]  /*0900*/  I2FP.F32.U32 R6, R3 ;  /* 0x0000000300067245 */ /* 0x000fe40000201000 */
[----:B------:R-:W0:Y:S01]  /*0910*/  LDC R26, c[0x0][0x658] ;  /* 0x00019600ff1a7b82 */ /* 0x000e220000000800 */
[----:B-1----:R-:W-:Y:S01]  /*0920*/  ISETP.NE.U32.AND P0, PT, R28, RZ, PT ;  /* 0x000000ff1c00720c */ /* 0x002fe20003f05070 */
[----:B---3--:R-:W-:Y:S01]  /*0930*/  IMAD.MOV R8, RZ, RZ, -R0 ;  /* 0x000000ffff087224 */ /* 0x008fe200078e0a00 */
[----:B------:R-:W-:Y:S01]  /*0940*/  SHF.R.U32.HI R7, RZ, R10, R7 ;  /* 0x0000000aff077219 */ /* 0x000fe20000011607 */
[----:B------:R-:W-:Y:S01]  /*0950*/  FMUL R6, R6, UR4 ;  /* 0x0000000406067c20 */ /* 0x000fe20008400000 */
[----:B------:R-:W-:-:S03]  /*0960*/  ISETP.NE.AND.EX P0, PT, R29, RZ, PT, P0 ;  /* 0x000000ff1d00720c */ /* 0x000fc60003f05300 */
[----:B------:R-:W1:Y:S01]  /*0970*/  LDC R14, c[0x0][0x148] ;  /* 0x00005200ff0e7b82 */ /* 0x000e620000000800 */
[----:B--2---:R-:W-:-:S07]  /*0980*/  IMAD R0, R5, R8, R4 ;  /* 0x0000000805007224 */ /* 0x004fce00078e0204 */
[----:B------:R-:W2:Y:S01]  /*0990*/  LDC R24, c[0x0][0x600] ;  /* 0x00018000ff187b82 */ /* 0x000ea20000000800 */
[-CC-:B----4-:R-:W-:Y:S02]  /*09a0*/  SHF.R.U64 R30, R20, R12.reuse, R7.reuse ;  /* 0x0000000c141e7219 */ /* 0x190fe40000001207 */
[----:B------:R-:W-:Y:S01]  /*09b0*/  SHF.R.U32.HI R5, RZ, R12, R7 ;  /* 0x0000000cff057219 */ /* 0x000fe20000011607 */
[----:B------:R-:W-:Y:S01]  /*09c0*/  IMAD.MOV.U32 R7, RZ, RZ, 0x1 ;  /* 0x00000001ff077424 */ /* 0x000fe200078e00ff */
[----:B------:R3:W4:Y:S03]  /*09d0*/  F2I.U32.TRUNC.NTZ R12, R6 ;  /* 0x00000006000c7305 */ /* 0x000726000020f000 */
[----:B------:R-:W1:Y:S01]  /*09e0*/  LDC R15, c[0x0][0x648] ;  /* 0x00019200ff0f7b82 */ /* 0x000e620000000800 */
[-C--:B0-----:R-:W-:Y:S02]  /*09f0*/  SHF.L.U32 R4, R9, R26.reuse, RZ ;  /* 0x0000001a09047219 */ /* 0x081fe400000006ff */
[----:B------:R-:W-:-:S02]  /*0a00*/  SHF.R.U64 R32, R30, R26, R5 ;  /* 0x0000001a1e207219 */ /* 0x000fc40000001205 */
[----:B------:R-:W-:Y:S02]  /*0a10*/  LOP3.LUT R11, RZ, R4, RZ, 0x33, !PT ;  /* 0x00000004ff0b7212 */ /* 0x000fe400078e33ff */
[-C--:B------:R-:W-:Y:S01]  /*0a20*/  SHF.R.U32.HI R5, RZ, R26.reuse, R5 ;  /* 0x0000001aff057219 */ /* 0x080fe20000011605 */
[----:B------:R-:W0:Y:S01]  /*0a30*/  LDC R21, c[0x0][0x638] ;  /* 0x00018e00ff157b82 */ /* 0x000e220000000800 */
[----:B------:R-:W-:Y:S01]  /*0a40*/  SHF.L.U32 R10, R7, R26, RZ ;  /* 0x0000001a070a7219 */ /* 0x000fe200000006ff */
[----:B------:R-:W-:-:S06]  /*0a50*/  IMAD.MOV.U32 R4, RZ, RZ, R32 ;  /* 0x000000ffff047224 */ /* 0x000fcc00078e0020 */
[----:B------:R-:W0:Y:S01]  /*0a60*/  LDC R152, c[0x0][0x610] ;  /* 0x00018400ff987b82 */ /* 0x000e220000000800 */
[----:B---34-:R-:W-:Y:S05]  /*0a70*/  @!P0 BRA `(.L_x_6) ;  /* 0x0000000000288947 */ /* 0x018fea0003800000 */
[----:B------:R-:W3:Y:S02]  /*0a80*/  LDC R9, c[0x0][0x64c] ;  /* 0x00019300ff097b82 */ /* 0x000ee40000000800 */
[----:B---3--:R-:W-:-:S04]  /*0a90*/  IADD3 R9, P0, R32, R9, RZ ;  /* 0x0000000920097210 */ /* 0x008fc80007f1e0ff */
[----:B------:R-:W-:-:S05]  /*0aa0*/  IADD3.X R13, RZ, R5, RZ, P0, !PT ;  /* 0x00000005ff0d7210 */ /* 0x000fca00007fe4ff */
[----:B------:R-:W-:-:S04]  /*0ab0*/  IMAD.WIDE.U32 R4, R13, R28, RZ ;  /* 0x0000001c0d047225 */ /* 0x000fc800078e00ff */
[----:B------:R-:W-:-:S04]  /*0ac0*/  IMAD.WIDE.U32 R6, P0, R9, R29, R4 ;  /* 0x0000001d09067225 */ /* 0x000fc80007800004 */
[----:B------:R-:W-:-:S04]  /*0ad0*/  IMAD.WIDE.U32 R4, R9, R28, RZ ;  /* 0x0000001c09047225 */ /* 0x000fc800078e00ff */
[----:B------:R-:W-:Y:S01]  /*0ae0*/  IMAD.X R9, RZ, RZ, RZ, P0 ;  /* 0x000000ffff097224 */ /* 0x000fe200000e06ff */
[----:B------:R-:W-:Y:S01]  /*0af0*/  IADD3 RZ, P0, R5, R6, RZ ;  /* 0x0000000605ff7210 */ /* 0x000fe20007f1e0ff */
[----:B------:R-:W-:-:S04]  /*0b00*/  IMAD.MOV.U32 R8, RZ, RZ, R7 ;  /* 0x000000ffff087224 */ /* 0x000fc800078e0007 */
[----:B------:R-:W-:-:S08]  /*0b10*/  IMAD.WIDE.U32.X R4, R13, R29, R8, P0 ;  /* 0x0000001d0d047225 */ /* 0x000fd000000e0408 */
.L_x_6:
[----:B-1----:R-:W-:Y:S01]  /*0b20*/  SHF.R.U64 R4, R4, R15, R5 ;  /* 0x0000000f04047219 */ /* 0x002fe20000001205 */
[----:B--2---:R-:W-:Y:S01]  /*0b30*/  VIADD R5, R24, 0xffffffff ;  /* 0xffffffff18057836 */ /* 0x004fe20000000000 */
[----:B------:R-:W-:Y:S01]  /*0b40*/  LOP3.LUT R11, R30, R11, RZ, 0xc0, !PT ;  /* 0x0000000b1e0b7212 */ /* 0x000fe200078ec0ff */
[----:B------:R-:W-:Y:S02]  /*0b50*/  IMAD.MOV R12, RZ, RZ, -R12 ;  /* 0x000000ffff0c7224 */ /* 0x000fe400078e0a0c */
[----:B------:R-:W-:Y:S01]  /*0b60*/  IMAD.MOV R6, RZ, RZ, -R4 ;  /* 0x000000ffff067224 */ /* 0x000fe200078e0a04 */
[----:B------:R-:W-:Y:S01]  /*0b70*/  LOP3.LUT R5, R20, R5, RZ, 0xc0, !PT ;  /* 0x0000000514057212 */ /* 0x000fe200078ec0ff */
[----:B------:R-:W-:Y:S02]  /*0b80*/  @P3 IMAD R0, R14, R12, R3 ;  /* 0x0000000c0e003224 */ /* 0x000fe400078e0203 */
[----:B------:R-:W-:Y:S02]  /*0b90*/  IMAD R11, R10, R4, R11 ;  /* 0x000000040a0b7224 */ /* 0x000fe400078e020b */
[----:B0-----:R-:W-:-:S02]  /*0ba0*/  IMAD R3, R6, R21, R32 ;  /* 0x0000001506037224 */ /* 0x001fc400078e0220 */
[----:B------:R-:W-:Y:S02]  /*0bb0*/  IMAD R152, R11, R152, R0 ;  /* 0x000000980b987224 */ /* 0x000fe400078e0200 */
[----:B------:R-:W-:Y:S02]  /*0bc0*/  IMAD R3, R3, R24, R5 ;  /* 0x0000001803037224 */ /* 0x000fe400078e0205 */
[----:B------:R-:W-:-:S03]  /*0bd0*/  IMAD.MOV.U32 R0, RZ, RZ, 0x1 ;  /* 0x00000001ff007424 */ /* 0x000fc600078e00ff */
[----:B------:R-:W-:Y:S02]  /*0be0*/  SEL R153, R3, R152, !P3 ;  /* 0x0000009803997207 */ /* 0x000fe40005800000 */
[----:B------:R-:W-:-:S07]  /*0bf0*/  SEL R152, R152, R3, !P3 ;  /* 0x0000000398987207 */ /* 0x000fce0005800000 */
.L_x_4:
[----:B------:R-:W-:-:S08]  /*0c00*/  NOP ;  /* 0x0000000000007918 */ /* 0x000fd00000000000 */
[----:B------:R-:W0:Y:S02]  /*0c10*/  USETMAXREG.TRY_ALLOC.CTAPOOL UP0, 0xe8 ;  /* 0x000000e8000079c8 */ /* 0x000e240008000600 */
[----:B0-----:R-:W-:-:S13]  /*0c20*/  PLOP3.LUT P0, PT, PT, PT, UP0, 0x80, 0x0 ;  /* 0x000000000000781c */ /* 0x001fda0003f0f008 */
[----:B------:R-:W-:Y:S05]  /*0c30*/  @!P0 BRA `(.L_x_4) ;  /* 0xfffffffc00f08947 */ /* 0x000fea000383ffff */
[----:B------:R-:W-:Y:S01]  /*0c40*/  ULDC.64 UR4, c[0x0][0x598] ;  /* 0x0001660000047ab9 */ /* 0x000fe20000000a00 */
[----:B------:R-:W-:Y:S01]  /*0c50*/  ULDC.64 UR36, c[0x0][0x208] ;  /* 0x0000820000247ab9 */ /* 0x000fe20000000a00 */
[----:B------:R-:W-:-:S04]  /*0c60*/  ISETP.NE.U32.AND P0, PT, RZ, UR4, PT ;  /* 0x00000004ff007c0c */ /* 0x000fc8000bf05070 */
[----:B------:R-:W-:-:S13]  /*0c70*/  ISETP.NE.AND.EX P0, PT, RZ, UR5, PT, P0 ;  /* 0x00000005ff007c0c */ /* 0x000fda000bf05300 */
[----:B------:R-:W-:Y:S05]  /*0c80*/  @!P0 BRA `(.L_x_7) ;  /* 0x00000000001c8947 */ /* 0x000fea0003800000 */
[----:B------:R-:W0:Y:S02]  /*0c90*/  LDC.64 R4, c[0x0][0x598] ;  /* 0x00016600ff047b82 */ /* 0x000e240000000a00 */
[----:B0-----:R-:W2:Y:S02]  /*0ca0*/  LDG.E.64 R4, desc[UR36][R4.64] ;  /* 0x0000002404047981 */ /* 0x001ea4000c1e1b00 */
[----:B--2---:R-:W-:-:S04]  /*0cb0*/  ISETP.NE.U32.AND P0, PT, R4, RZ, PT ;  /* 0x000000ff0400720c */ /* 0x004fc80003f05070 */
[----:B------:R-:W-:-:S13]  /*0cc0*/  ISETP.NE.AND.EX P0, PT, R5, RZ, PT, P0 ;  /* 0x000000ff0500720c */ /* 0x000fda0003f05300 */
[----:B------:R-:W-:Y:S05]  /*0cd0*/  @!P0 BRA `(.L_x_7) ;  /* 0x0000000000088947 */ /* 0x000fea0003800000 */
[----:B------:R0:W5:Y:S01]  /*0ce0*/  LD.E R154, desc[UR36][R4.64] ;  /* 0x00000024049a7980 */ /* 0x000162000c101900 */
[----:B------:R-:W-:Y:S05]  /*0cf0*/  BRA `(.L_x_8) ;  /* 0x0000000000247947 */ /* 0x000fea0003800000 */
.L_x_7:
[----:B------:R-:W-:Y:S02]  /*0d00*/  ULDC.64 UR4, c[0x0][0x588] ;  /* 0x0001620000047ab9 */ /* 0x000fe40000000a00 */
[----:B------:R-:W-:-:S04]  /*0d10*/  ISETP.NE.U32.AND P0, PT, RZ, UR4, PT ;  /* 0x00000004ff007c0c */ /* 0x000fc8000bf05070 */
[----:B------:R-:W-:-:S13]  /*0d20*/  ISETP.NE.AND.EX P0, PT, RZ, UR5, PT, P0 ;  /* 0x00000005ff007c0c */ /* 0x000fda000bf05300 */
[----:B------:R-:W-:Y:S05]  /*0d30*/  @!P0 BRA `(.L_x_9) ;  /* 0x00000000000c8947 */ /* 0x000fea0003800000 */
[----:B------:R-:W0:Y:S02]  /*0d40*/  LDC.64 R154, c[0x0][0x588] ;  /* 0x00016200ff9a7b82 */ /* 0x000e240000000a00 */
[----:B0-----:R1:W5:Y:S01]  /*0d50*/  LDG.E R154, desc[UR36][R154.64] ;  /* 0x000000249a9a7981 */ /* 0x001362000c1e1900 */
[----:B------:R-:W-:Y:S05]  /*0d60*/  BRA `(.L_x_8) ;  /* 0x0000000000087947 */ /* 0x000fea0003800000 */
.L_x_9:
[----:B------:R-:W-:Y:S02]  /*0d70*/  ULDC UR4, c[0x0][0x580] ;  /* 0x0001600000047ab9 */ /* 0x000fe40000000800 */
[----:B------:R-:W-:-:S07]  /*0d80*/  IMAD.U32 R154, RZ, RZ, UR4 ;  /* 0x00000004ff9a7e24 */ /* 0x000fce000f8e00ff */
.L_x_8:
[----:B------:R-:W-:Y:S02]  /*0d90*/  ULDC.64 UR4, c[0x0][0x5a0] ;  /* 0x0001680000047ab9 */ /* 0x000fe40000000a00 */
[----:B------:R-:W-:-:S04]  /*0da0*/  ISETP.NE.U32.AND P0, PT, RZ, UR4, PT ;  /* 0x00000004ff007c0c */ /* 0x000fc8000bf05070 */
[----:B------:R-:W-:-:S13]  /*0db0*/  ISETP.NE.AND.EX P0, PT, RZ, UR5, PT, P0 ;  /* 0x00000005ff007c0c */ /* 0x000fda000bf05300 */
[----:B------:R-:W-:Y:S05]  /*0dc0*/  @!P0 BRA `(.L_x_10) ;  /* 0x00000000001c8947 */ /* 0x000fea0003800000 */
[----:B0-----:R-:W0:Y:S02]  /*0dd0*/  LDC.64 R4, c[0x0][0x5a0] ;  /* 0x00016800ff047b82 */ /* 0x001e240000000a00 */
[----:B0-----:R-:W2:Y:S02]  /*0de0*/  LDG.E.64 R4, desc[UR36][R4.64] ;  /* 0x0000002404047981 */ /* 0x001ea4000c1e1b00 */
[----:B--2---:R-:W-:-:S04]  /*0df0*/  ISETP.NE.U32.AND P0, PT, R4, RZ, PT ;  /* 0x000000ff0400720c */ /* 0x004fc80003f05070 */
[----:B------:R-:W-:-:S13]  /*0e00*/  ISETP.NE.AND.EX P0, PT, R5, RZ, PT, P0 ;  /* 0x000000ff0500720c */ /* 0x000fda0003f05300 */
[----:B------:R-:W-:Y:S05]  /*0e10*/  @!P0 BRA `(.L_x_10) ;  /* 0x0000000000088947 */ /* 0x000fea0003800000 */
[----:B-1----:R0:W5:Y:S01]  /*0e20*/  LD.E R155, desc[UR36][R4.64] ;  /* 0x00000024049b7980 */ /* 0x002162000c101900 */
[----:B------:R-:W-:Y:S05]  /*0e30*/  BRA `(.L_x_11) ;  /* 0x0000000000247947 */ /* 0x000fea0003800000 */
.L_x_10:
[----:B------:R-:W-:Y:S02]  /*0e40*/  ULDC.64 UR4, c[0x0][0x590] ;  /* 0x0001640000047ab9 */ /* 0x000fe40000000a00 */
[----:B------:R-:W-:-:S04]  /*0e50*/  ISETP.NE.U32.AND P0, PT, RZ, UR4, PT ;  /* 0x00000004ff007c0c */ /* 0x000fc8000bf05070 */
[----:B------:R-:W-:-:S13]  /*0e60*/  ISETP.NE.AND.EX P0, PT, RZ, UR5, PT, P0 ;  /* 0x00000005ff007c0c */ /* 0x000fda000bf05300 */
[----:B------:R-:W-:Y:S05]  /*0e70*/  @!P0 BRA `(.L_x_12) ;  /* 0x00000000000c8947 */ /* 0x000fea0003800000 */
[----:B0-----:R-:W1:Y:S02]  /*0e80*/  LDC.64 R4, c[0x0][0x590] ;  /* 0x00016400ff047b82 */ /* 0x001e640000000a00 */
[----:B-1----:R1:W5:Y:S01]  /*0e90*/  LDG.E R155, desc[UR36][R4.64] ;  /* 0x00000024049b7981 */ /* 0x002362000c1e1900 */
[----:B------:R-:W-:Y:S05]  /*0ea0*/  BRA `(.L_x_11) ;  /* 0x0000000000087947 */ /* 0x000fea0003800000 */
.L_x_12:
[----:B------:R-:W-:Y:S02]  /*0eb0*/  ULDC UR4, c[0x0][0x584] ;  /* 0x0001610000047ab9 */ /* 0x000fe40000000800 */
[----:B-1----:R-:W-:-:S07]  /*0ec0*/  MOV R155, UR4 ;  /* 0x00000004009b7c02 */ /* 0x002fce0008000f00 */
.L_x_11:
[----:B------:R-:W-:-:S13]  /*0ed0*/  LOP3.LUT P0, RZ, R0, 0xff, RZ, 0xc0, !PT ;  /* 0x000000ff00ff7812 */ /* 0x000fda000780c0ff */
[----:B------:R-:W-:Y:S05]  /*0ee0*/  @!P0 EXIT ;  /* 0x000000000000894d */ /* 0x000fea0003800000 */
[----:B------:R-:W-:Y:S01]  /*0ef0*/  ULDC UR4, c[0x0][0x28c] ;  /* 0x0000a30000047ab9 */ /* 0x000fe20000000800 */
[----:B------:R-:W-:Y:S01]  /*0f00*/  LOP3.LUT R164, R19, 0x1, RZ, 0xfc, !PT ;  /* 0x0000000113a47812 */ /* 0x000fe200078efcff */
[----:B------:R-:W-:Y:S01]  /*0f10*/  UIADD3 UR4, UR4, 0x3f, URZ ;  /* 0x0000003f04047890 */ /* 0x000fe2000fffe03f */
[----:B------:R-:W-:Y:S01]  /*0f20*/  UMOV UR38, URZ ;  /* 0x0000003f00267c82 */ /* 0x000fe20008000000 */
[----:B------:R-:W-:Y:S02]  /*0f30*/  UMOV UR39, URZ ;  /* 0x0000003f00277c82 */ /* 0x000fe40008000000 */
[----:B------:R-:W-:-:S04]  /*0f40*/  USHF.R.S32.HI UR5, URZ, 0x1f, UR4 ;  /* 0x0000001f3f057899 */ /* 0x000fc80008011404 */
[----:B------:R-:W-:-:S04]  /*0f50*/  ULEA.HI UR5, UR5, UR4, URZ, 0x6 ;  /* 0x0000000405057291 */ /* 0x000fc8000f8f303f */
[----:B------:R-:W-:-:S12]  /*0f60*/  USHF.R.S32.HI UR40, URZ, 0x6, UR5 ;  /* 0x000000063f287899 */ /* 0x000fd80008011405 */
.L_x_284:
[----:B------:R-:W-:Y:S01]  /*0f70*/  LOP3.LUT R0, R18, 0x80, RZ, 0xc0, !PT ;  /* 0x0000008012007812 */ /* 0x000fe200078ec0ff */
[----:B--2---:R-:W2:Y:S01]  /*0f80*/  S2UR UR7, SR_CgaCtaId ;  /* 0x00000000000779c3 */ /* 0x004ea20000008800 */
[----:B------:R-:W-:Y:S02]  /*0f90*/  UMOV UR6, 0x400 ;  /* 0x0000040000067882 */ /* 0x000fe40000000000 */
[----:B------:R-:W-:-:S06]  /*0fa0*/  SHF.R.U32.HI R0, RZ, 0x7, R0 ;  /* 0x00000007ff007819 */ /* 0x000fcc0000011600 */
[----:B---3--:R-:W3:Y:S01]  /*0fb0*/  SHFL.IDX PT, R0, R0, RZ, 0x1f ;  /* 0x00001fff00007589 */ /* 0x008ee200000e0000 */
[----:B--2---:R-:W-:Y:S01]  /*0fc0*/  ULEA UR42, UR7, UR6, 0x18 ;  /* 0x00000006072a7291 */ /* 0x004fe2000f8ec03f */
[----:B---3--:R-:W-:-:S13]  /*0fd0*/  R2UR UR4, R0 ;  /* 0x00000000000472ca */ /* 0x008fda00000e0000 */
[----:B------:R-:W-:-:S04]  /*0fe0*/  ULEA.HI UR5, UR4, UR4, URZ, 0x1 ;  /* 0x0000000404057291 */ /* 0x000fc8000f8f083f */
[----:B------:R-:W-:-:S04]  /*0ff0*/  ULOP3.LUT UR5, UR5, 0x7fffe, URZ, 0xc0, !UPT ;  /* 0x0007fffe05057892 */ /* 0x000fc8000f8ec03f */
[----:B------:R-:W-:-:S03]  /*1000*/  UIADD3 UR5, UR4, -UR5, URZ ;  /* 0x8000000504057290 */ /* 0x000fc6000fffe03f */
[----:B------:R-:W-:Y:S01]  /*1010*/  ULDC UR4, c[0x0][0x28c] ;  /* 0x0000a30000047ab9 */ /* 0x000fe20000000800 */
[----:B------:R-:W-:Y:S01]  /*1020*/  ULEA UR5, UR5, UR42, 0xd ;  /* 0x0000002a05057291 */ /* 0x000fe2000f8e683f */
[----:B------:R-:W-:-:S03]  /*1030*/  ISETP.LT.AND P0, PT, RZ, UR4, PT ;  /* 0x00000004ff007c0c */ /* 0x000fc6000bf01270 */
[----:B------:R-:W-:-:S04]  /*1040*/  UIADD3 UR5, UR5, 0x180, URZ ;  /* 0x0000018005057890 */ /* 0x000fc8000fffe03f */
[----:B------:R-:W-:-:S04]  /*1050*/  USHF.R.U32.HI UR5, URZ, 0x4, UR5 ;  /* 0x000000043f057899 */ /* 0x000fc80008011605 */
[----:B------:R-:W-:Y:S02]  /*1060*/  ULOP3.LUT UR41, UR5, 0x3fff, URZ, 0xc0, !UPT ;  /* 0x00003fff05297892 */ /* 0x000fe4000f8ec03f */
[----:B-1--45:R-:W-:Y:S10]  /*1070*/  @P0 BRA `(.L_x_13) ;  /* 0x0000000000400947 */ /* 0x032ff40003800000 */
[----:B------:R-:W-:Y:S01]  /*1080*/  MOV R0, 0x0 ;  /* 0x0000000000007802 */ /* 0x000fe20000000f00 */
[----:B------:R-:W-:Y:S01]  /*1090*/  ULDC.64 UR4, c[0x4][0x68] ;  /* 0x01001a0000047ab9 */ /* 0x000fe20000000a00 */
[----:B------:R-:W-:Y:S01]  /*10a0*/  ULDC.64 UR6, c[0x4][0x8] ;  /* 0x0100020000067ab9 */ /* 0x000fe20000000a00 */
[----:B01----:R-:W-:Y:S01]  /*10b0*/  IMAD.U32 R4, RZ, RZ, UR4 ;  /* 0x00000004ff047e24 */ /* 0x003fe2000f8e00ff */
[----:B------:R0:W1:Y:S01]  /*10c0*/  LDC.64 R14, c[0x4][R0] ;  /* 0x01000000000e7b82 */ /* 0x0000620000000a00 */
[----:B------:R-:W-:Y:S01]  /*10d0*/  IMAD.U32 R5, RZ, RZ, UR5 ;  /* 0x00000005ff057e24 */ /* 0x000fe2000f8e00ff */
[----:B------:R-:W-:Y:S01]  /*10e0*/  ULDC.64 UR4, c[0x4][0x70] ;  /* 0x01001c0000047ab9 */ /* 0x000fe20000000a00 */
[----:B------:R-:W-:Y:S01]  /*10f0*/  IMAD.U32 R10, RZ, RZ, UR6 ;  /* 0x00000006ff0a7e24 */ /* 0x000fe2000f8e00ff */
[----:B------:R-:W-:Y:S01]  /*1100*/  MOV R12, 0x1 ;  /* 0x00000001000c7802 */ /* 0x000fe20000000f00 */
[----:B------:R-:W-:Y:S02]  /*1110*/  IMAD.U32 R6, RZ, RZ, UR4 ;  /* 0x00000004ff067e24 */ /* 0x000fe4000f8e00ff */
[----:B------:R-:W-:-:S02]  /*1120*/  IMAD.U32 R7, RZ, RZ, UR5 ;  /* 0x00000005ff077e24 */ /* 0x000fc4000f8e00ff */
[----:B------:R-:W-:Y:S02]  /*1130*/  IMAD.U32 R11, RZ, RZ, UR7 ;  /* 0x00000007ff0b7e24 */ /* 0x000fe4000f8e00ff */
[----:B------:R-:W-:Y:S02]  /*1140*/  IMAD.MOV.U32 R8, RZ, RZ, 0x1e1 ;  /* 0x000001e1ff087424 */ /* 0x000fe400078e00ff */
[----:B0-----:R-:W-:-:S07]  /*1150*/  IMAD.MOV.U32 R13, RZ, RZ, RZ ;  /* 0x000000ffff0d7224 */ /* 0x001fce00078e00ff */
[----:B------:R-:W-:-:S07]  /*1160*/  LEPC R20, `(.L_x_13) ;  /* 0x000000001014794e */ /* 0x000fce0000000000 */
[----:B-1---5:R-:W-:Y:S05]  /*1170*/  CALL.ABS.NOINC R14 ;  /* 0x000000000e007343 */ /* 0x022fea0003c00000 */
.L_x_13:
[----:B------:R-:W-:-:S13]  /*1180*/  ISETP.NE.AND P0, PT, R164, 0x3, PT ;  /* 0x00000003a400780c */ /* 0x000fda0003f05270 */
[----:B------:R-:W-:Y:S05]  /*1190*/  @!P0 BRA `(.L_x_14) ;  /* 0x0000000000048947 */ /* 0x000fea0003800000 */
[----:B------:R-:W-:Y:S01]  /*11a0*/  BPT.TRAP 0x1 ;  /* 0x000000040000795c */ /* 0x000fe20000300000 */
.L_x_14:
[----:B------:R-:W-:Y:S02]  /*11b0*/  IMAD.U32 R3, RZ, RZ, UR39 ;  /* 0x00000027ff037e24 */ /* 0x000fe4000f8e00ff */
[----:B------:R-:W-:-:S03]  /*11c0*/  IMAD.U32 R0, RZ, RZ, UR38 ;  /* 0x00000026ff007e24 */ /* 0x000fc6000f8e00ff */
[----:B------:R-:W-:Y:S02]  /*11d0*/  LEA R3, R3, UR42, 0x3 ;  /* 0x0000002a03037c11 */ /* 0x000fe4000f8e18ff */
[----:B------:R-:W-:-:S04]  /*11e0*/  SHF.L.U32 R0, R0, 0x1f, RZ ;  /* 0x0000001f00007819 */ /* 0x000fc800000006ff */
[----:B------:R2:W3:Y:S01]  /*11f0*/  SYNCS.PHASECHK.TRANS64.TRYWAIT P1, [R3+URZ], R0 ;  /* 0x00000000030075a7 */ /* 0x0004e2000802017f */
[----:B------:R-:W-:Y:S05]  /*1200*/  @!P0 BRA `(.L_x_15) ;  /* 0x0000000000048947 */ /* 0x000fea0003800000 */
[----:B------:R-:W-:Y:S01]  /*1210*/  BPT.TRAP 0x1 ;  /* 0x000000040000795c */ /* 0x000fe20000300000 */
.L_x_15:
[----:B---3--:R-:W-:Y:S05]  /*1220*/  @P1 BRA `(.L_x_16) ;  /* 0x0000000000081947 */ /* 0x008fea0003800000 */
[----:B------:R-:W3:Y:S02]  /*1230*/  SYNCS.PHASECHK.TRANS64.TRYWAIT P1, [R3+URZ], R0 ;  /* 0x00000000030075a7 */ /* 0x000ee4000802017f */
[----:B---3--:R-:W-:Y:S05]  /*1240*/  @!P1 BRA `(.L_x_17) ;  /* 0x000000b000489947 */ /* 0x008fea0003800000 */
.L_x_16:
[----:B------:R-:W-:-:S04]  /*1250*/  UISETP.LT.AND UP0, UPT, UR40, 0x1, UPT ;  /* 0x000000012800788c */ /* 0x000fc8000bf01270 */
[----:B------:R-:W-:-:S04]  /*1260*/  USEL UR4, UR40, 0x1, UP0 ;  /* 0x0000000128047887 */ /* 0x000fc80008000000 */
[----:B------:R-:W-:-:S06]  /*1270*/  UIADD3 UR4, UR40, -UR4, URZ ;  /* 0x8000000428047290 */ /* 0x000fcc000fffe03f */
[----:B--23--:R-:W-:Y:S01]  /*1280*/  IMAD.U32 R0, RZ, RZ, UR4 ;  /* 0x00000004ff007e24 */ /* 0x00cfe2000f8e00ff */
[----:B------:R-:W-:Y:S05]  /*1290*/  WARPSYNC.ALL ;  /* 0x0000000000007948 */ /* 0x000fea0003800000 */
[----:B------:R-:W-:Y:S01]  /*12a0*/  ISETP.GE.AND P1, PT, R0, 0x1, PT ;  /* 0x000000010000780c */ /* 0x000fe20003f26270 */
[----:B------:R-:W-:Y:S01]  /*12b0*/  UIADD3 UR4, UR42, 0x30180, URZ ;  /* 0x000301802a047890 */ /* 0x000fe2000fffe03f */
[----:B------:R-:W-:Y:S01]  /*12c0*/  WARPGROUP.ARRIVE ;  /* 0x00000000000079c5 */ /* 0x000fe20000000000 */
[----:B------:R-:W-:Y:S01]  /*12d0*/  UMOV UR9, 0x40000040 ;  /* 0x4000004000097882 */ /* 0x000fe20000000000 */
[----:B------:R-:W-:Y:S01]  /*12e0*/  UMOV UR11, 0x40000040 ;  /* 0x40000040000b7882 */ /* 0x000fe20000000000 */
[----:B------:R-:W-:-:S04]  /*12f0*/  USHF.R.U32.HI UR4, URZ, 0x4, UR4 ;  /* 0x000000043f047899 */ /* 0x000fc80008011604 */
[----:B------:R-:W-:Y:S02]  /*1300*/  ULOP3.LUT UR5, UR4, 0x3fff, URZ, 0xc0, !UPT ;  /* 0x00003fff04057892 */ /* 0x000fe4000f8ec03f */
[----:B------:R-:W-:Y:S02]  /*1310*/  ULOP3.LUT UR4, UR41, 0x10000, URZ, 0xfc, !UPT ;  /* 0x0001000029047892 */ /* 0x000fe4000f8efc3f */
[----:B------:R-:W-:Y:S02]  /*1320*/  ULOP3.LUT UR5, UR5, 0x10000, URZ, 0xfc, !UPT ;  /* 0x0001000005057892 */ /* 0x000fe4000f8efc3f */
[----:B------:R-:W-:Y:S02]  /*1330*/  ULEA UR6, UR39, UR4, 0xb ;  /* 0x0000000427067291 */ /* 0x000fe4000f8e583f */
[----:B------:R-:W-:-:S05]  /*1340*/  ULEA UR7, UR39, UR5, 0xa ;  /* 0x0000000527077291 */ /* 0x000fca000f8e503f */
[----:B------:R-:W-:Y:S02]  /*1350*/  UMOV UR8, UR6 ;  /* 0x0000000600087c82 */ /* 0x000fe40008000000 */
[----:B------:R-:W-:Y:S02]  /*1360*/  UMOV UR10, UR7 ;  /* 0x00000007000a7c82 */ /* 0x000fe40008000000 */
[----:B------:R-:W-:Y:S01]  /*1370*/  HGMMA.64x128x16.F32 R88, gdesc[UR8], RZ, !UPT, gsb0 ;  /* 0x01e00000085879f0 */ /* 0x000fe2000c0008ff */
[----:B------:R-:W-:Y:S01]  /*1380*/  UIADD3 UR8, UR6, 0x400, URZ ;  /* 0x0000040006087890 */ /* 0x000fe2000fffe03f */
[----:B------:R-:W-:Y:S01]  /*1390*/  UMOV UR9, 0x40000040 ;  /* 0x4000004000097882 */ /* 0x000fe20000000000 */
[----:B------:R-:W-:Y:S02]  /*13a0*/  WARPGROUP.DEPBAR.LE gsb0, 0x0 ;  /* 0x00008000000079c5 */ /* 0x000fe40000010000 */
[----:B------:R-:W-:-:S07]  /*13b0*/  WARPGROUP.ARRIVE ;  /* 0x00000000000079c5 */ /* 0x000fce0000000000 */
[----:B------:R-:W-:Y:S01]  /*13c0*/  HGMMA.64x128x16.F32 R24, gdesc[UR8], RZ, !UPT, gsb0 ;  /* 0x01e00000081879f0 */ /* 0x000fe2000c0008ff */
[----:B------:R-:W-:Y:S02]  /*13d0*/  UIADD3 UR8, UR6, 0x2, URZ ;  /* 0x0000000206087890 */ /* 0x000fe4000fffe03f */
[----:B------:R-:W-:Y:S01]  /*13e0*/  UIADD3 UR10, UR7, 0x2, URZ ;  /* 0x00000002070a7890 */ /* 0x000fe2000fffe03f */
[----:B------:R-:W-:Y:S01]  /*13f0*/  UMOV UR9, 0x40000040 ;  /* 0x4000004000097882 */ /* 0x000fe20000000000 */
[----:B------:R-:W-:Y:S01]  /*1400*/  UMOV UR11, 0x40000040 ;  /* 0x40000040000b7882 */ /* 0x000fe20000000000 */
[----:B------:R-:W-:Y:S02]  /*1410*/  WARPGROUP.DEPBAR.LE gsb0, 0x0 ;  /* 0x00008000000079c5 */ /* 0x000fe40000010000 */
[----:B------:R-:W-:-:S06]  /*1420*/  WARPGROUP.ARRIVE ;  /* 0x00000000000079c5 */ /* 0x000fcc0000000000 */
[----:B------:R-:W-:Y:S01]  /*1430*/  HGMMA.64x128x16.F32 R88, gdesc[UR8], R88, gsb0 ;  /* 0x01e00000085879f0 */ /* 0x000fe20008000858 */
[----:B------:R-:W-:Y:S01]  /*1440*/  UIADD3 UR8, UR6, 0x402, URZ ;  /* 0x0000040206087890 */ /* 0x000fe2000fffe03f */
[----:B------:R-:W-:Y:S01]  /*1450*/  UMOV UR9, 0x40000040 ;  /* 0x4000004000097882 */ /* 0x000fe20000000000 */
[----:B------:R-:W-:Y:S02]  /*1460*/  WARPGROUP.DEPBAR.LE gsb0, 0x0 ;  /* 0x00008000000079c5 */ /* 0x000fe40000010000 */
[----:B------:R-:W-:-:S07]  /*1470*/  WARPGROUP.ARRIVE ;  /* 0x00000000000079c5 */ /* 0x000fce0000000000 */
[----:B------:R-:W-:Y:S01]  /*1480*/  HGMMA.64x128x16.F32 R24, gdesc[UR8], R24, gsb0 ;  /* 0x01e00000081879f0 */ /* 0x000fe20008000818 */
        /* <DEDUP_REMOVED lines=23> */
[----:B------:R-:W-:Y:S03]  /*1600*/  HGMMA.64x128x16.F32 R24, gdesc[UR8], R24, gsb0 ;  /* 0x01e00000081879f0 */ /* 0x000fe60008000818 */
[----:B------:R-:W-:Y:S02]  /*1610*/  WARPGROUP.DEPBAR.LE gsb0, 0x0 ;  /* 0x00008000000079c5 */ /* 0x000fe40000010000 */
[----:B------:R-:W-:Y:S05]  /*1620*/  @!P1 BRA `(.L_x_18) ;  /* 0x0000000400689947 */ /* 0x000fea0003800000 */
[----:B------:R-:W-:-:S04]  /*1630*/  UIADD3 UR6, UR39, 0x1, URZ ;  /* 0x0000000127067890 */ /* 0x000fc8000fffe03f */
[----:B------:R-:W-:-:S04]  /*1640*/  UISETP.NE.AND UP0, UPT, UR6, 0x6, UPT ;  /* 0x000000060600788c */ /* 0x000fc8000bf05270 */
[----:B------:R-:W-:Y:S02]  /*1650*/  USEL UR7, URZ, 0x1, UP0 ;  /* 0x000000013f077887 */ /* 0x000fe40008000000 */
[----:B------:R-:W-:Y:S02]  /*1660*/  USEL UR6, UR6, URZ, UP0 ;  /* 0x0000003f06067287 */ /* 0x000fe40008000000 */
[----:B------:R-:W-:-:S06]  /*1670*/  ULOP3.LUT UR7, UR38, UR7, URZ, 0x3c, !UPT ;  /* 0x0000000726077292 */ /* 0x000fcc000f8e3c3f */
[----:B01----:R-:W-:Y:S01]  /*1680*/  IMAD.U32 R5, RZ, RZ, UR7 ;  /* 0x00000007ff057e24 */ /* 0x003fe2000f8e00ff */
[----:B------:R-:W-:-:S06]  /*1690*/  UMOV UR7, UR39 ;  /* 0x0000002700077c82 */ /* 0x000fcc0008000000 */
.L_x_25:
[----:B01----:R-:W-:Y:S05]  /*16a0*/  @!P0 BRA `(.L_x_19) ;  /* 0x0000000000048947 */ /* 0x003fea0003800000 */
[----:B------:R-:W-:Y:S01]  /*16b0*/  BPT.TRAP 0x1 ;  /* 0x000000040000795c */ /* 0x000fe20000300000 */
.L_x_19:
[----:B------:R-:W0:Y:S01]  /*16c0*/  S2UR UR9, SR_CgaCtaId ;  /* 0x00000000000979c3 */ /* 0x000e220000008800 */
[----:B------:R-:W-:Y:S01]  /*16d0*/  UMOV UR8, 0x400 ;  /* 0x0000040000087882 */ /* 0x000fe20000000000 */
[----:B------:R-:W-:Y:S01]  /*16e0*/  SHF.L.U32 R3, R5, 0x1f, RZ ;  /* 0x0000001f05037819 */ /* 0x000fe200000006ff */
[----:B0-----:R-:W-:-:S04]  /*16f0*/  ULEA UR14, UR9, UR8, 0x18 ;  /* 0x00000008090e7291 */ /* 0x001fc8000f8ec03f */
[----:B------:R-:W-:-:S09]  /*1700*/  ULEA UR8, UR6, UR14, 0x3 ;  /* 0x0000000e06087291 */ /* 0x000fd2000f8e183f */
[----:B------:R0:W1:Y:S01]  /*1710*/  SYNCS.PHASECHK.TRANS64.TRYWAIT P1, [UR8], R3 ;  /* 0x00000003ff0075a7 */ /* 0x0000620008020148 */
[----:B------:R-:W-:Y:S05]  /*1720*/  @!P0 BRA `(.L_x_20) ;  /* 0x0000000000048947 */ /* 0x000fea0003800000 */
[----:B------:R-:W-:Y:S01]  /*1730*/  BPT.TRAP 0x1 ;  /* 0x000000040000795c */ /* 0x000fe20000300000 */
.L_x_20:
[----:B-1----:R-:W-:Y:S05]  /*1740*/  @P1 BRA `(.L_x_21) ;  /* 0x0000000000081947 */ /* 0x002fea0003800000 */
[----:B------:R-:W1:Y:S02]  /*1750*/  SYNCS.PHASECHK.TRANS64.TRYWAIT P1, [UR8], R3 ;  /* 0x00000003ff0075a7 */ /* 0x000e640008020148 */
[----:B-1----:R-:W-:Y:S05]  /*1760*/  @!P1 BRA `(.L_x_22) ;  /* 0x000000ac00149947 */ /* 0x002fea0003800000 */
.L_x_21:
[----:B------:R-:W-:Y:S01]  /*1770*/  ULEA UR12, UR6, UR4, 0xb ;  /* 0x00000004060c7291 */ /* 0x000fe2000f8e583f */
[----:B------:R-:W-:Y:S01]  /*1780*/  WARPGROUP.ARRIVE ;  /* 0x00000000000079c5 */ /* 0x000fe20000000000 */
[----:B------:R-:W-:Y:S01]  /*1790*/  ULEA UR13, UR6, UR5, 0xa ;  /* 0x00000005060d7291 */ /* 0x000fe2000f8e503f */
[----:B------:R-:W-:Y:S01]  /*17a0*/  UMOV UR9, 0x40000040 ;  /* 0x4000004000097882 */ /* 0x000fe20000000000 */
[----:B------:R-:W-:-:S03]  /*17b0*/  UMOV UR11, 0x40000040 ;  /* 0x40000040000b7882 */ /* 0x000fc60000000000 */
[----:B------:R-:W-:Y:S02]  /*17c0*/  UMOV UR8, UR12 ;  /* 0x0000000c00087c82 */ /* 0x000fe40008000000 */
[----:B------:R-:W-:Y:S02]  /*17d0*/  UMOV UR10, UR13 ;  /* 0x0000000d000a7c82 */ /* 0x000fe40008000000 */
        /* <DEDUP_REMOVED lines=44> */
[----:B------:R-:W-:Y:S01]  /*1aa0*/  BPT.TRAP 0x1 ;  /* 0x000000040000795c */ /* 0x000fe20000300000 */
.L_x_23:
[----:B------:R-:W-:Y:S01]  /*1ab0*/  ULEA UR8, UR7, UR14, 0x3 ;  /* 0x0000000e07087291 */ /* 0x000fe2000f8e183f */
[----:B------:R-:W-:-:S03]  /*1ac0*/  ISETP.GT.U32.AND P1, PT, R19, 0x1, PT ;  /* 0x000000011300780c */ /* 0x000fc60003f24070 */
[----:B------:R-:W-:-:S04]  /*1ad0*/  UIADD3 UR8, UR8, 0x30, URZ ;  /* 0x0000003008087890 */ /* 0x000fc8000fffe03f */
[----:B------:R-:W-:-:S09]  /*1ae0*/  UPRMT UR8, URZ, 0x654, UR8 ;  /* 0x000006543f087896 */ /* 0x000fd20008000008 */
[----:B------:R-:W-:Y:S01]  /*1af0*/  SYNCS.ARRIVE.TRANS64.RED.A1T0 RZ, [UR8], RZ ;  /* 0x000000ffffff79a7 */ /* 0x000fe20008100408 */
[----:B------:R-:W-:Y:S05]  /*1b00*/  @P1 BRA `(.L_x_24) ;  /* 0x0000000000041947 */ /* 0x000fea0003800000 */
[----:B------:R-:W-:Y:S01]  /*1b10*/  BPT.TRAP 0x1 ;  /* 0x000000040000795c */ /* 0x000fe20000300000 */
.L_x_24:
[----:B------:R-:W-:Y:S01]  /*1b20*/  UIADD3 UR6, UR6, 0x1, URZ ;  /* 0x0000000106067890 */ /* 0x000fe2000fffe03f */
[C---:B------:R-:W-:Y:S01]  /*1b30*/  ISETP.GT.AND P1, PT, R0.reuse, 0x1, PT ;  /* 0x000000010000780c */ /* 0x040fe20003f24270 */
[----:B------:R-:W-:Y:S01]  /*1b40*/  UIADD3 UR7, UR7, 0x1, URZ ;  /* 0x0000000107077890 */ /* 0x000fe2000fffe03f */
[----:B------:R-:W-:Y:S01]  /*1b50*/  VIADD R0, R0, 0xffffffff ;  /* 0xffffffff00007836 */ /* 0x000fe20000000000 */
[----:B------:R-:W-:Y:S02]  /*1b60*/  UISETP.NE.AND UP0, UPT, UR6, 0x6, UPT ;  /* 0x000000060600788c */ /* 0x000fe4000bf05270 */
[----:B------:R-:W-:Y:S02]  /*1b70*/  UISETP.NE.AND UP1, UPT, UR7, 0x6, UPT ;  /* 0x000000060700788c */ /* 0x000fe4000bf25270 */
[----:B------:R-:W-:Y:S02]  /*1b80*/  USEL UR8, URZ, 0x1, UP0 ;  /* 0x000000013f087887 */ /* 0x000fe40008000000 */
[----:B------:R-:W-:-:S02]  /*1b90*/  USEL UR6, UR6, URZ, UP0 ;  /* 0x0000003f06067287 */ /* 0x000fc40008000000 */
[----:B------:R-:W-:Y:S02]  /*1ba0*/  USEL UR7, UR7, URZ, UP1 ;  /* 0x0000003f07077287 */ /* 0x000fe40008800000 */
[----:B------:R-:W-:Y:S01]  /*1bb0*/  LOP3.LUT R5, R5, UR8, RZ, 0x3c, !PT ;  /* 0x0000000805057c12 */ /* 0x000fe2000f8e3cff */
[----:B------:R-:W-:Y:S09]  /*1bc0*/  @P1 BRA `(.L_x_25) ;  /* 0xfffffff800b41947 */ /* 0x000ff2000383ffff */
.L_x_18:
[----:B------:R-:W2:Y:S02]  /*1bd0*/  LDC R0, c[0x0][0x28c] ;  /* 0x0000a300ff007b82 */ /* 0x000ea40000000800 */
[----:B--2---:R-:W-:-:S13]  /*1be0*/  ISETP.GE.AND P1, PT, R0, 0x1, PT ;  /* 0x000000010000780c */ /* 0x004fda0003f26270 */
[----:B------:R-:W-:Y:S05]  /*1bf0*/  @!P1 BRA `(.L_x_26) ;  /* 0x0000000000489947 */ /* 0x000fea0003800000 */
[----:B------:R-:W-:Y:S05]  /*1c00*/  @!P0 BRA `(.L_x_27) ;  /* 0x0000000000048947 */ /* 0x000fea0003800000 */
[----:B------:R-:W-:Y:S01]  /*1c10*/  BPT.TRAP 0x1 ;  /* 0x000000040000795c */ /* 0x000fe20000300000 */
.L_x_27:
[----:B------:R-:W2:Y:S01]  /*1c20*/  S2UR UR7, SR_CgaCtaId ;  /* 0x00000000000779c3 */ /* 0x000ea20000008800 */
[----:B------:R-:W-:Y:S01]  /*1c30*/  UISETP.LT.AND UP0, UPT, UR40, 0x1, UPT ;  /* 0x000000012800788c */ /* 0x000fe2000bf01270 */
[----:B------:R-:W-:-:S03]  /*1c40*/  ISETP.GT.U32.AND P0, PT, R19, 0x1, PT ;  /* 0x000000011300780c */ /* 0x000fc60003f04070 */
[----:B------:R-:W-:-:S04]  /*1c50*/  USEL UR6, UR40, 0x1, UP0 ;  /* 0x0000000128067887 */ /* 0x000fc80008000000 */
[----:B------:R-:W-:-:S04]  /*1c60*/  UIADD3 UR6, UR39, UR40, -UR6 ;  /* 0x0000002827067290 */ /* 0x000fc8000fffe806 */
[----:B------:R-:W-:-:S04]  /*1c70*/  UIMAD.WIDE.U32 UR4, UR6, -0x55555555, URZ ;  /* 0xaaaaaaab060478a5 */ /* 0x000fc8000f8e003f */
[----:B------:R-:W-:-:S03]  /*1c80*/  USHF.R.U32.HI UR4, URZ, 0x2, UR5 ;  /* 0x000000023f047899 */ /* 0x000fc60008011605 */
[----:B------:R-:W-:Y:S01]  /*1c90*/  UMOV UR5, 0x400 ;  /* 0x0000040000057882 */ /* 0x000fe20000000000 */
[----:B------:R-:W-:Y:S02]  /*1ca0*/  UIMAD UR6, UR4, -0x6, UR6 ;  /* 0xfffffffa040678a4 */ /* 0x000fe4000f8e0206 */
[----:B--2---:R-:W-:-:S04]  /*1cb0*/  ULEA UR5, UR7, UR5, 0x18 ;  /* 0x0000000507057291 */ /* 0x004fc8000f8ec03f */
[----:B------:R-:W-:-:S04]  /*1cc0*/  ULEA UR6, UR6, UR5, 0x3 ;  /* 0x0000000506067291 */ /* 0x000fc8000f8e183f */
[----:B------:R-:W-:-:S04]  /*1cd0*/  UIADD3 UR6, UR6, 0x30, URZ ;  /* 0x0000003006067890 */ /* 0x000fc8000fffe03f */
[----:B------:R-:W-:-:S09]  /*1ce0*/  UPRMT UR6, URZ, 0x654, UR6 ;  /* 0x000006543f067896 */ /* 0x000fd20008000006 */
[----:B------:R-:W-:Y:S01]  /*1cf0*/  SYNCS.ARRIVE.TRANS64.RED.A1T0 RZ, [UR6], RZ ;  /* 0x000000ffffff79a7 */ /* 0x000fe20008100406 */
[----:B------:R-:W-:Y:S05]  /*1d00*/  @P0 BRA `(.L_x_26) ;  /* 0x0000000000040947 */ /* 0x000fea0003800000 */
[----:B------:R-:W-:Y:S01]  /*1d10*/  BPT.TRAP 0x1 ;  /* 0x000000040000795c */ /* 0x000fe20000300000 */
.L_x_26:
[----:B------:R-:W2:Y:S01]  /*1d20*/  LDC R6, c[0x0][0x288] ;  /* 0x0000a200ff067b82 */ /* 0x000ea20000000800 */
[----:B01----:R-:W-:Y:S01]  /*1d30*/  LOP3.LUT R4, R18, 0x60, RZ, 0xc0, !PT ;  /* 0x0000006012047812 */ /* 0x003fe200078ec0ff */
[----:B------:R-:W-:Y:S01]  /*1d40*/  UIADD3 UR39, UR40, UR39, URZ ;  /* 0x0000002728277290 */ /* 0x000fe2000fffe03f */
[----:B------:R-:W-:Y:S01]  /*1d50*/  SHF.L.U32 R13, R153, 0x7, RZ ;  /* 0x00000007990d7819 */ /* 0x000fe200000006ff */
[----:B------:R-:W-:Y:S01]  /*1d60*/  IMAD.SHL.U32 R15, R152, 0x100, RZ ;  /* 0x00000100980f7824 */ /* 0x000fe200078e00ff */
[----:B------:R-:W-:Y:S01]  /*1d70*/  SHF.R.U32.HI R10, RZ, 0x1, R4 ;  /* 0x00000001ff0a7819 */ /* 0x000fe20000011604 */
[----:B------:R-:W-:Y:S01]  /*1d80*/  UISETP.GT.U32.AND UP0, UPT, UR39, 0x5, UPT ;  /* 0x000000052700788c */ /* 0x000fe2000bf04070 */
[----:B------:R-:W-:Y:S01]  /*1d90*/  LOP3.LUT R4, R18, 0x3, RZ, 0xc0, !PT ;  /* 0x0000000312047812 */ /* 0x000fe200078ec0ff */
[----:B------:R-:W-:Y:S01]  /*1da0*/  ULDC UR7, c[0x0][0x284] ;  /* 0x0000a10000077ab9 */ /* 0x000fe20000000800 */
[----:B------:R-:W-:Y:S01]  /*1db0*/  SHF.R.U32.HI R3, RZ, 0x2, R18 ;  /* 0x00000002ff037819 */ /* 0x000fe20000011612 */
[----:B------:R-:W-:Y:S01]  /*1dc0*/  UISETP.LT.U32.AND UP0, UPT, UR40, 0x6, UP0 ;  /* 0x000000062800788c */ /* 0x000fe20008701070 */
[----:B------:R-:W-:Y:S01]  /*1dd0*/  LOP3.LUT R0, R22, 0x1, RZ, 0xc0, !PT ;  /* 0x0000000116007812 */ /* 0x000fe200078ec0ff */
[----:B------:R-:W-:Y:S01]  /*1de0*/  UISETP.GE.U32.AND UP1, UPT, UR40, 0x6, UPT ;  /* 0x000000062800788c */ /* 0x000fe2000bf26070 */
[----:B------:R-:W-:Y:S01]  /*1df0*/  LOP3.LUT R3, R3, 0x7, RZ, 0xc0, !PT ;  /* 0x0000000703037812 */ /* 0x000fe200078ec0ff */
[----:B------:R-:W-:Y:S01]  /*1e00*/  ULDC.64 UR8, c[0x0][0x5d0] ;  /* 0x0001740000087ab9 */ /* 0x000fe20000000a00 */
[----:B------:R-:W-:Y:S01]  /*1e10*/  SHF.R.S32.HI R21, RZ, 0x1f, R23 ;  /* 0x0000001fff157819 */ /* 0x000fe20000011417 */
[----:B------:R-:W-:Y:S01]  /*1e20*/  IMAD.SHL.U32 R8, R0, 0x40, RZ ;  /* 0x0000004000087824 */ /* 0x000fe200078e00ff */
[----:B------:R-:W-:Y:S01]  /*1e30*/  IADD3 R5, RZ, -R10, -R3 ;  /* 0x8000000aff057210 */ /* 0x000fe20007ffe803 */
[----:B------:R-:W-:-:S02]  /*1e40*/  UIMAD.WIDE.U32 UR4, UR39, -0x55555555, URZ ;  /* 0xaaaaaaab270478a5 */ /* 0x000fc4000f8e003f */
[----:B------:R-:W-:Y:S01]  /*1e50*/  USEL UR6, URZ, 0x1, !UP0 ;  /* 0x000000013f067887 */ /* 0x000fe2000c000000 */
[----:B------:R-:W-:Y:S01]  /*1e60*/  LOP3.LUT R3, R8, 0x40, R3, 0xe2, !PT ;  /* 0x0000004008037812 */ /* 0x000fe200078ee203 */
[----:B------:R-:W-:Y:S01]  /*1e70*/  IMAD.WIDE R8, R152, 0x100, RZ ;  /* 0x0000010098087825 */ /* 0x000fe200078e02ff */
[----:B------:R-:W-:Y:S01]  /*1e80*/  USHF.R.U32.HI UR4, URZ, 0x2, UR5 ;  /* 0x000000023f047899 */ /* 0x000fe20008011605 */
[----:B--2---:R-:W-:Y:S01]  /*1e90*/  ISETP.GE.AND P0, PT, R13, R6, PT ;  /* 0x000000060d00720c */ /* 0x004fe20003f06270 */
[----:B------:R-:W-:Y:S01]  /*1ea0*/  ULOP3.LUT UR38, UR38, UR6, URZ, 0x3c, !UPT ;  /* 0x0000000626267292 */ /* 0x000fe2000f8e3c3f */
[----:B------:R-:W-:Y:S01]  /*1eb0*/  IMAD R12, R4, -0x2, R6 ;  /* 0xfffffffe040c7824 */ /* 0x000fe200078e0206 */
[----:B------:R-:W-:Y:S01]  /*1ec0*/  LOP3.LUT R153, R8, R3, R10, 0xfe, !PT ;  /* 0x0000000308997212 */ /* 0x000fe200078efe0a */
[----:B------:R-:W-:Y:S01]  /*1ed0*/  IMAD.SHL.U32 R6, R18, 0x2, RZ ;  /* 0x0000000212067824 */ /* 0x000fe200078e00ff */
[----:B------:R-:W-:Y:S01]  /*1ee0*/  ISETP.GE.OR P0, PT, R15, UR7, P0 ;  /* 0x000000070f007c0c */ /* 0x000fe20008706670 */
[----:B------:R-:W-:Y:S01]  /*1ef0*/  IMAD R4, R21, UR8, RZ ;  /* 0x0000000815047c24 */ /* 0x000fe2000f8e02ff */
[----:B------:R-:W-:Y:S01]  /*1f00*/  UIMAD UR39, UR4, -0x6, UR39 ;  /* 0xfffffffa042778a4 */ /* 0x000fe2000f8e0227 */
[----:B------:R-:W-:Y:S01]  /*1f10*/  IMAD R0, R0, -0x40, R5 ;  /* 0xffffffc000007824 */ /* 0x000fe200078e0205 */
[----:B------:R-:W-:Y:S01]  /*1f20*/  LOP3.LUT R6, R13, 0x6, R6, 0xf8, !PT ;  /* 0x000000060d067812 */ /* 0x000fe200078ef806 */
[----:B------:R-:W-:Y:S01]  /*1f30*/  IMAD R11, R23, UR9, R4 ;  /* 0x00000009170b7c24 */ /* 0x000fe2000f8e0204 */
[----:B------:R-:W-:Y:S01]  /*1f40*/  @UP1 ULOP3.LUT UR38, UR38, 0x1, UR4, 0x78, !UPT ;  /* 0x0000000126261892 */ /* 0x000fe2000f8e7804 */
[----:B------:R-:W-:Y:S01]  /*1f50*/  IMAD.MOV.U32 R152, RZ, RZ, -0x1 ;  /* 0xffffffffff987424 */ /* 0x000fe200078e00ff */
[----:B------:R-:W-:-:S02]  /*1f60*/  SHF.R.S32.HI R7, RZ, 0x1f, R6 ;  /* 0x0000001fff077819 */ /* 0x000fc40000011406 */
[----:B------:R-:W-:Y:S01]  /*1f70*/  IADD3 R3, -R15, UR7, R0 ;  /* 0x000000070f037c10 */ /* 0x000fe2000fffe100 */
[----:B------:R-:W-:Y:S02]  /*1f80*/  IMAD.IADD R0, R12, 0x1, -R13 ;  /* 0x000000010c007824 */ /* 0x000fe400078e0a0d */
[----:B------:R-:W-:-:S04]  /*1f90*/  IMAD.WIDE.U32 R4, R23, UR8, R6 ;  /* 0x0000000817047c25 */ /* 0x000fc8000f8e0006 */
[----:B------:R-:W-:Y:S02]  /*1fa0*/  IMAD.IADD R11, R5, 0x1, R11 ;  /* 0x00000001050b7824 */ /* 0x000fe400078e020b */
[----:B------:R-:W-:Y:S01]  /*1fb0*/  IMAD.MOV.U32 R10, RZ, RZ, R4 ;  /* 0x000000ffff0a7224 */ /* 0x000fe200078e0004 */
[----:B------:R-:W-:Y:S06]  /*1fc0*/  @P0 BRA `(.L_x_28) ;  /* 0x00000084006c0947 */ /* 0x000fec0003800000 */
[----:B------:R-:W0:Y:S01]  /*1fd0*/  LDC.64 R4, c[0x0][0x5c8] ;  /* 0x00017200ff047b82 */ /* 0x000e220000000a00 */
[----:B-----5:R-:W-:Y:S01]  /*1fe0*/  FSETP.NEU.AND P0, PT, R155, RZ, PT ;  /* 0x000000ff9b00720b */ /* 0x020fe20003f0d000 */
[----:B------:R-:W-:Y:S01]  /*1ff0*/  BSSY B0, `(.L_x_28) ;  /* 0x0000858000007945 */ /* 0x000fe20003800000 */
[----:B------:R-:W-:-:S04]  /*2000*/  ISETP.GT.AND P3, PT, R3, RZ, PT ;  /* 0x000000ff0300720c */ /* 0x000fc80003f64270 */
[----:B------:R-:W-:Y:S01]  /*2010*/  ISETP.GT.AND P1, PT, R0, RZ, P3 ;  /* 0x000000ff0000720c */ /* 0x000fe20001f24270 */
[-C--:B0-----:R-:W-:Y:S02]  /*2020*/  IMAD R12, R9, R4.reuse, RZ ;  /* 0x00000004090c7224 */ /* 0x081fe400078e02ff */
[----:B------:R-:W-:-:S04]  /*2030*/  IMAD.WIDE.U32 R166, R153, R4, R10 ;  /* 0x0000000499a67225 */ /* 0x000fc800078e000a */
[----:B------:R-:W-:-:S04]  /*2040*/  IMAD R11, R153, R5, R12 ;  /* 0x00000005990b7224 */ /* 0x000fc800078e020c */
[----:B------:R-:W-:Y:S01]  /*2050*/  IMAD.IADD R169, R167, 0x1, R11 ;  /* 0x00000001a7a97824 */ /* 0x000fe200078e020b */
[----:B------:R-:W-:Y:S06]  /*2060*/  @!P0 BRA `(.L_x_29) ;  /* 0x00000060000c8947 */ /* 0x000fec0003800000 */
[----:B------:R-:W0:Y:S01]  /*2070*/  LDC.64 R12, c[0x0][0x5b8] ;  /* 0x00016e00ff0c7b82 */ /* 0x000e220000000a00 */
[----:B------:R-:W-:-:S07]  /*2080*/  ULDC.64 UR4, c[0x0][0x5c0] ;  /* 0x0001700000047ab9 */ /* 0x000fce0000000a00 */
[----:B------:R-:W1:Y:S08]  /*2090*/  LDC.64 R14, c[0x0][0x5b0] ;  /* 0x00016c00ff0e7b82 */ /* 0x000e700000000a00 */
[----:B------:R-:W2:Y:S01]  /*20a0*/  LDC.64 R10, c[0x0][0x5a8] ;  /* 0x00016a00ff0a7b82 */ /* 0x000ea20000000a00 */
[----:B0-----:R-:W-:-:S04]  /*20b0*/  IMAD R20, R21, R12, RZ ;  /* 0x0000000c15147224 */ /* 0x001fc800078e02ff */
[C---:B------:R-:W-:Y:S02]  /*20c0*/  IMAD R13, R23.reuse, R13, R20 ;  /* 0x0000000d170d7224 */ /* 0x040fe400078e0214 */
[----:B------:R-:W-:-:S04]  /*20d0*/  IMAD.WIDE.U32 R20, R23, R12, R6 ;  /* 0x0000000c17147225 */ /* 0x000fc800078e0006 */
[----:B-1----:R-:W-:Y:S01]  /*20e0*/  IMAD R156, R9, R14, RZ ;  /* 0x0000000e099c7224 */ /* 0x002fe200078e02ff */
[----:B------:R-:W-:-:S03]  /*20f0*/  IADD3 R157, R21, R13, RZ ;  /* 0x0000000d159d7210 */ /* 0x000fc60007ffe0ff */
[----:B------:R-:W-:Y:S02]  /*2100*/  IMAD R167, R153, R15, R156 ;  /* 0x0000000f99a77224 */ /* 0x000fe400078e029c */
[----:B------:R-:W-:-:S04]  /*2110*/  IMAD.MOV.U32 R156, RZ, RZ, R20 ;  /* 0x000000ffff9c7224 */ /* 0x000fc800078e0014 */
[----:B------:R-:W-:-:S04]  /*2120*/  IMAD.WIDE.U32 R158, R153, R14, R156 ;  /* 0x0000000e999e7225 */ /* 0x000fc800078e009c */
[----:B------:R-:W-:Y:S01]  /*2130*/  IMAD.IADD R159, R159, 0x1, R167 ;  /* 0x000000019f9f7824 */ /* 0x000fe200078e02a7 */
[----:B--2---:R-:W-:-:S04]  /*2140*/  LEA R160, P0, R158, R10, 0x1 ;  /* 0x0000000a9ea07211 */ /* 0x004fc800078008ff */
[----:B------:R-:W-:-:S05]  /*2150*/  LEA.HI.X R161, R158, R11, R159, 0x1, P0 ;  /* 0x0000000b9ea17211 */ /* 0x000fca00000f0c9f */
[----:B------:R-:W2:Y:S01]  /*2160*/  @P1 LDG.E.LTC128B.U16 R165, desc[UR36][R160.64] ;  /* 0x00000024a0a51981 */ /* 0x000ea2000c1e1520 */
[----:B------:R-:W-:Y:S01]  /*2170*/  IMAD.WIDE.U32 R162, R153, R14, R6 ;  /* 0x0000000e99a27225 */ /* 0x000fe200078e0006 */
[----:B------:R-:W-:Y:S01]  /*2180*/  ISETP.GT.AND P2, PT, R0, 0x1, P3 ;  /* 0x000000010000780c */ /* 0x000fe20001f44270 */
[----:B------:R-:W-:Y:S02]  /*2190*/  BSSY B1, `(.L_x_30) ;  /* 0x0000012000017945 */ /* 0x000fe40003800000 */
[----:B------:R-:W-:Y:S02]  /*21a0*/  IMAD.IADD R163, R167, 0x1, R163 ;  /* 0x00000001a7a37824 */ /* 0x000fe400078e02a3 */
[----:B------:R-:W-:-:S04]  /*21b0*/  IMAD.WIDE.U32 R162, R23, R12, R162 ;  /* 0x0000000c17a27225 */ /* 0x000fc800078e00a2 */
[----:B--2---:R-:W-:-:S05]  /*21c0*/  HADD2.F32 R158, -RZ, R165.H0_H0 ;  /* 0x200000a5ff9e7230 */ /* 0x004fca0000004100 */
[----:B------:R-:W-:Y:S01]  /*21d0*/  FMUL R159, R158, R155 ;  /* 0x0000009b9e9f7220 */ /* 0x000fe20000400000 */
[----:B------:R-:W-:-:S03]  /*21e0*/  LEA R158, P0, R166, UR4, 0x1 ;  /* 0x00000004a69e7c11 */ /* 0x000fc6000f8008ff */
[----:B------:R-:W-:Y:S01]  /*21f0*/  FFMA R159, R88, R154, R159 ;  /* 0x0000009a589f7223 */ /* 0x000fe2000000009f */
[----:B------:R-:W-:-:S04]  /*2200*/  IMAD.IADD R88, R13, 0x1, R163 ;  /* 0x000000010d587824 */ /* 0x000fc800078e02a3 */
[----:B------:R-:W-:Y:S02]  /*2210*/  F2FP.F16.F32.PACK_AB R161, RZ, R159 ;  /* 0x0000009fffa1723e */ /* 0x000fe400000000ff */
[----:B------:R-:W-:Y:S02]  /*2220*/  LEA.HI.X R159, R166, UR5, R169, 0x1, P0 ;  /* 0x00000005a69f7c11 */ /* 0x000fe400080f0ca9 */
[----:B------:R-:W-:Y:S02]  /*2230*/  PRMT R163, R161, 0x7610, R163 ;  /* 0x00007610a1a37816 */ /* 0x000fe400000000a3 */
[----:B------:R-:W-:-:S03]  /*2240*/  LEA R160, P0, R162, R10, 0x1 ;  /* 0x0000000aa2a07211 */ /* 0x000fc600078008ff */
[----:B------:R0:W-:Y:S01]  /*2250*/  @P1 STG.E.U16 desc[UR36][R158.64], R163 ;  /* 0x000000a39e001986 */ /* 0x0001e2000c101524 */
[----:B------:R-:W-:Y:S01]  /*2260*/  LEA.HI.X R161, R162, R11, R88, 0x1, P0 ;  /* 0x0000000ba2a17211 */ /* 0x000fe200000f0c58 */
[C---:B------:R-:W-:Y:S01]  /*2270*/  IMAD.SHL.U32 R162, R14.reuse, 0x8, RZ ;  /* 0x000000080ea27824 */ /* 0x040fe200078e00ff */
[----:B0-----:R-:W-:Y:S01]  /*2280*/  SHF.L.U64.HI R163, R14, 0x3, R15 ;  /* 0x000000030ea37819 */ /* 0x001fe2000001020f */
[----:B------:R-:W-:Y:S06]  /*2290*/  @!P2 BRA `(.L_x_31) ;  /* 0x000000000004a947 */ /* 0x000fec0003800000 */
[----:B------:R0:W5:Y:S02]  /*22a0*/  LDG.E.LTC128B.U16 R165, desc[UR36][R160.64+0x2] ;  /* 0x00000224a0a57981 */ /* 0x000164000c1e1520 */
.L_x_31:
[----:B------:R-:W-:Y:S05]  /*22b0*/  BSYNC B1 ;  /* 0x0000000000017941 */ /* 0x000fea0003800000 */
.L_x_30:
[----:B-----5:R-:W-:Y:S01]  /*22c0*/  HADD2.F32 R88, -RZ, R165.H0_H0 ;  /* 0x200000a5ff587230 */ /* 0x020fe20000004100 */
[----:B------:R-:W-:Y:S01]  /*22d0*/  ISETP.GT.AND P0, PT, R3, 0x8, PT ;  /* 0x000000080300780c */ /* 0x000fe20003f04270 */
[----:B------:R-:W-:Y:S01]  /*22e0*/  IMAD.WIDE.U32 R170, R153, R14, R162 ;  /* 0x0000000e99aa7225 */ /* 0x000fe200078e00a2 */
[----:B------:R-:W-:-:S03]  /*22f0*/  PRMT R172, R165, 0x7610, R172 ;  /* 0x00007610a5ac7816 */ /* 0x000fc600000000ac */
[----:B------:R-:W-:Y:S01]  /*2300*/  FMUL R88, R88, R155 ;  /* 0x0000009b58587220 */ /* 0x000fe20000400000 */
[----:B------:R-:W-:Y:S01]  /*2310*/  IMAD.IADD R169, R167, 0x1, R171 ;  /* 0x00000001a7a97824 */ /* 0x000fe200078e02ab */
[----:B------:R-:W-:Y:S02]  /*2320*/  IADD3 R166, P4, R20, R170, RZ ;  /* 0x000000aa14a67210 */ /* 0x000fe40007f9e0ff */
[----:B------:R-:W-:Y:S01]  /*2330*/  FFMA R89, R89, R154, R88 ;  /* 0x0000009a59597223 */ /* 0x000fe20000000058 */
[----:B------:R-:W-:Y:S02]  /*2340*/  ISETP.GT.AND P1, PT, R0, RZ, P0 ;  /* 0x000000ff0000720c */ /* 0x000fe40000724270 */
[----:B------:R-:W-:Y:S01]  /*2350*/  IMAD.X R167, R169, 0x1, R157, P4 ;  /* 0x00000001a9a77824 */ /* 0x000fe200020e069d */
[----:B------:R-:W-:Y:S02]  /*2360*/  LEA R88, P4, R166, R10, 0x1 ;  /* 0x0000000aa6587211 */ /* 0x000fe400078808ff */
[----:B------:R-:W-:-:S02]  /*2370*/  F2FP.F16.F32.PACK_AB R168, RZ, R89 ;  /* 0x00000059ffa8723e */ /* 0x000fc400000000ff */
[----:B------:R-:W-:Y:S02]  /*2380*/  LEA.HI.X R89, R166, R11, R167, 0x1, P4 ;  /* 0x0000000ba6597211 */ /* 0x000fe400020f0ca7 */
[----:B------:R-:W-:-:S05]  /*2390*/  PRMT R171, R168, 0x7610, R171 ;  /* 0x00007610a8ab7816 */ /* 0x000fca00000000ab */
[----:B------:R1:W-:Y:S04]  /*23a0*/  @P2 STG.E.U16 desc[UR36][R158.64+0x2], R171 ;  /* 0x000002ab9e002986 */ /* 0x0003e8000c101524 */
[----:B------:R2:W3:Y:S01]  /*23b0*/  @P1 LDG.E.LTC128B.U16 R172, desc[UR36][R88.64] ;  /* 0x0000002458ac1981 */ /* 0x0004e2000c1e1520 */
[----:B------:R-:W-:Y:S01]  /*23c0*/  IMAD.SHL.U32 R165, R4, 0x10, RZ ;  /* 0x0000001004a57824 */ /* 0x000fe200078e00ff */
[----:B------:R-:W-:Y:S01]  /*23d0*/  IADD3 R170, P2, R6, R170, RZ ;  /* 0x000000aa06aa7210 */ /* 0x000fe20007f5e0ff */
[----:B------:R-:W-:Y:S03]  /*23e0*/  BSSY B1, `(.L_x_32) ;  /* 0x0000011000017945 */ /* 0x000fe60003800000 */
[----:B------:R-:W-:-:S02]  /*23f0*/  IADD3 R168, P4, R165, R158, RZ ;  /* 0x0000009ea5a87210 */ /* 0x000fc40007f9e0ff */
[----:B-1----:R-:W-:Y:S02]  /*2400*/  IADD3.X R171, R7, R169, RZ, P2, !PT ;  /* 0x000000a907ab7210 */ /* 0x002fe400017fe4ff */
[----:B------:R-:W-:Y:S01]  /*2410*/  ISETP.GT.AND P2, PT, R0, 0x1, P0 ;  /* 0x000000010000780c */ /* 0x000fe20000744270 */
[----:B------:R-:W-:-:S03]  /*2420*/  IMAD.WIDE.U32 R170, R23, R12, R170 ;  /* 0x0000000c17aa7225 */ /* 0x000fc600078e00aa */
[----:B--2---:R-:W-:Y:S01]  /*2430*/  LEA R88, P5, R170, R10, 0x1 ;  /* 0x0000000aaa587211 */ /* 0x004fe200078a08ff */
[----:B---3--:R-:W-:-:S05]  /*2440*/  HADD2.F32 R166, -RZ, R172.H0_H0 ;  /* 0x200000acffa67230 */ /* 0x008fca0000004100 */
[----:B------:R-:W-:Y:S01]  /*2450*/  FMUL R167, R166, R155 ;  /* 0x0000009ba6a77220 */ /* 0x000fe20000400000 */
[----:B------:R-:W-:-:S03]  /*2460*/  IMAD.IADD R166, R13, 0x1, R171 ;  /* 0x000000010da67824 */ /* 0x000fc600078e02ab */
[----:B------:R-:W-:Y:S01]  /*2470*/  FFMA R90, R90, R154, R167 ;  /* 0x0000009a5a5a7223 */ /* 0x000fe200000000a7 */
[----:B------:R-:W-:Y:S02]  /*2480*/  SHF.L.U64.HI R167, R4, 0x4, R5 ;  /* 0x0000000404a77819 */ /* 0x000fe40000010205 */
[----:B------:R-:W-:Y:S02]  /*2490*/  LEA.HI.X R89, R170, R11, R166, 0x1, P5 ;  /* 0x0000000baa597211 */ /* 0x000fe400028f0ca6 */
[----:B------:R-:W-:Y:S01]  /*24a0*/  F2FP.F16.F32.PACK_AB R90, RZ, R90 ;  /* 0x0000005aff5a723e */ /* 0x000fe200000000ff */
[----:B------:R-:W-:-:S05]  /*24b0*/  IMAD.X R169, R167, 0x1, R159, P4 ;  /* 0x00000001a7a97824 */ /* 0x000fca00020e069f */
[----:B------:R1:W-:Y:S01]  /*24c0*/  @P1 STG.E.U16 desc[UR36][R168.64], R90 ;  /* 0x0000005aa8001986 */ /* 0x0003e2000c101524 */
[----:B------:R-:W-:Y:S05]  /*24d0*/  @!P2 BRA `(.L_x_33) ;  /* 0x000000000004a947 */ /* 0x000fea0003800000 */
[----:B------:R2:W5:Y:S02]  /*24e0*/  LDG.E.LTC128B.U16 R172, desc[UR36][R88.64+0x2] ;  /* 0x0000022458ac7981 */ /* 0x000564000c1e1520 */
.L_x_33:
[----:B------:R-:W-:Y:S05]  /*24f0*/  BSYNC B1 ;  /* 0x0000000000017941 */ /* 0x000fea0003800000 */
.L_x_32:
[----:B-1---5:R-:W-:Y:S01]  /*2500*/  HADD2.F32 R90, -RZ, R172.H0_H0 ;  /* 0x200000acff5a7230 */ /* 0x022fe20000004100 */
[----:B------:R-:W-:Y:S01]  /*2510*/  ISETP.GT.AND P1, PT, R0, 0x8, P3 ;  /* 0x000000080000780c */ /* 0x000fe20001f24270 */
[----:B------:R-:W-:Y:S03]  /*2520*/  BSSY B1, `(.L_x_34) ;  /* 0x000000a000017945 */ /* 0x000fe60003800000 */
[----:B------:R-:W-:-:S04]  /*2530*/  FMUL R90, R90, R155 ;  /* 0x0000009b5a5a7220 */ /* 0x000fc80000400000 */
[----:B------:R-:W-:Y:S01]  /*2540*/  FFMA R90, R91, R154, R90 ;  /* 0x0000009a5b5a7223 */ /* 0x000fe2000000005a */
[----:B------:R-:W-:-:S04]  /*2550*/  @P2 IMAD.MOV.U32 R91, RZ, RZ, R169 ;  /* 0x000000ffff5b2224 */ /* 0x000fc800078e00a9 */
[----:B------:R-:W-:-:S04]  /*2560*/  F2FP.F16.F32.PACK_AB R90, RZ, R90 ;  /* 0x0000005aff5a723e */ /* 0x000fc800000000ff */
[----:B------:R-:W-:Y:S01]  /*2570*/  PRMT R166, R90, 0x7610, R166 ;  /* 0x000076105aa67816 */ /* 0x000fe200000000a6 */
[----:B------:R-:W-:-:S05]  /*2580*/  @P2 IMAD.MOV.U32 R90, RZ, RZ, R168 ;  /* 0x000000ffff5a2224 */ /* 0x000fca00078e00a8 */
[----:B------:R1:W-:Y:S01]  /*2590*/  @P2 STG.E.U16 desc[UR36][R90.64+0x2], R166 ;  /* 0x000002a65a002986 */ /* 0x0003e2000c101524 */
[----:B------:R-:W-:Y:S05]  /*25a0*/  @!P1 BRA `(.L_x_35) ;  /* 0x0000000000049947 */ /* 0x000fea0003800000 */
[----:B------:R3:W5:Y:S02]  /*25b0*/  LDG.E.LTC128B.U16 R172, desc[UR36][R160.64+0x10] ;  /* 0x00001024a0ac7981 */ /* 0x000764000c1e1520 */
.L_x_35:
[----:B------:R-:W-:Y:S05]  /*25c0*/  BSYNC B1 ;  /* 0x0000000000017941 */ /* 0x000fea0003800000 */
.L_x_34:
[----:B-1---5:R-:W-:Y:S01]  /*25d0*/  HADD2.F32 R90, -RZ, R172.H0_H0 ;  /* 0x200000acff5a7230 */ /* 0x022fe20000004100 */
[----:B------:R-:W-:Y:S01]  /*25e0*/  ISETP.GT.AND P2, PT, R0, 0x9, P3 ;  /* 0x000000090000780c */ /* 0x000fe20001f44270 */
[----:B------:R-:W-:Y:S03]  /*25f0*/  BSSY B1, `(.L_x_36) ;  /* 0x000000a000017945 */ /* 0x000fe60003800000 */
[----:B------:R-:W-:Y:S01]  /*2600*/  FMUL R91, R90, R155 ;  /* 0x0000009b5a5b7220 */ /* 0x000fe20000400000 */
[----:B------:R-:W-:-:S03]  /*2610*/  @P1 IMAD.MOV.U32 R90, RZ, RZ, R158 ;  /* 0x000000ffff5a1224 */ /* 0x000fc600078e009e */
[----:B------:R-:W-:-:S05]  /*2620*/  FFMA R91, R92, R154, R91 ;  /* 0x0000009a5c5b7223 */ /* 0x000fca000000005b */
[----:B------:R-:W-:-:S04]  /*2630*/  F2FP.F16.F32.PACK_AB R91, RZ, R91 ;  /* 0x0000005bff5b723e */ /* 0x000fc800000000ff */
[----:B------:R-:W-:Y:S01]  /*2640*/  PRMT R92, R91, 0x7610, R92 ;  /* 0x000076105b5c7816 */ /* 0x000fe2000000005c */
[----:B------:R-:W-:-:S05]  /*2650*/  @P1 IMAD.MOV.U32 R91, RZ, RZ, R159 ;  /* 0x000000ffff5b1224 */ /* 0x000fca00078e009f */
[----:B------:R1:W-:Y:S01]  /*2660*/  @P1 STG.E.U16 desc[UR36][R90.64+0x10], R92 ;  /* 0x0000105c5a001986 */ /* 0x0003e2000c101524 */
[----:B------:R-:W-:Y:S05]  /*2670*/  @!P2 BRA `(.L_x_37) ;  /* 0x000000000004a947 */ /* 0x000fea0003800000 */
[----:B------:R4:W5:Y:S02]  /*2680*/  LDG.E.LTC128B.U16 R172, desc[UR36][R160.64+0x12] ;  /* 0x00001224a0ac7981 */ /* 0x000964000c1e1520 */
.L_x_37:
[----:B------:R-:W-:Y:S05]  /*2690*/  BSYNC B1 ;  /* 0x0000000000017941 */ /* 0x000fea0003800000 */
.L_x_36:
[----:B-1---5:R-:W-:Y:S01]  /*26a0*/  HADD2.F32 R90, -RZ, R172.H0_H0 ;  /* 0x200000acff5a7230 */ /* 0x022fe20000004100 */
[----:B------:R-:W-:Y:S01]  /*26b0*/  ISETP.GT.AND P1, PT, R0, 0x8, P0 ;  /* 0x000000080000780c */ /* 0x000fe20000724270 */
[----:B------:R-:W-:Y:S01]  /*26c0*/  @P2 IMAD.MOV.U32 R91, RZ, RZ, R159 ;  /* 0x000000ffff5b2224 */ /* 0x000fe200078e009f */
[----:B------:R-:W-:Y:S02]  /*26d0*/  BSSY B1, `(.L_x_38) ;  /* 0x0000009000017945 */ /* 0x000fe40003800000 */
[----:B------:R-:W-:-:S04]  /*26e0*/  FMUL R90, R90, R155 ;  /* 0x0000009b5a5a7220 */ /* 0x000fc80000400000 */
[----:B------:R-:W-:-:S05]  /*26f0*/  FFMA R90, R93, R154, R90 ;  /* 0x0000009a5d5a7223 */ /* 0x000fca000000005a */
[----:B------:R-:W-:-:S04]  /*2700*/  F2FP.F16.F32.PACK_AB R90, RZ, R90 ;  /* 0x0000005aff5a723e */ /* 0x000fc800000000ff */
[----:B------:R-:W-:Y:S02]  /*2710*/  PRMT R92, R90, 0x7610, R92 ;  /* 0x000076105a5c7816 */ /* 0x000fe4000000005c */
[----:B------:R-:W-:-:S05]  /*2720*/  @P2 MOV R90, R158 ;  /* 0x0000009e005a2202 */ /* 0x000fca0000000f00 */
[----:B------:R1:W-:Y:S01]  /*2730*/  @P2 STG.E.U16 desc[UR36][R90.64+0x12], R92 ;  /* 0x0000125c5a002986 */ /* 0x0003e2000c101524 */
[----:B------:R-:W-:Y:S05]  /*2740*/  @!P1 BRA `(.L_x_39) ;  /* 0x0000000000049947 */ /* 0x000fea0003800000 */
[----:B------:R0:W5:Y:S02]  /*2750*/  LDG.E.LTC128B.U16 R172, desc[UR36][R88.64+0x10] ;  /* 0x0000102458ac7981 */ /* 0x000164000c1e1520 */
.L_x_39:
[----:B------:R-:W-:Y:S05]  /*2760*/  BSYNC B1 ;  /* 0x0000000000017941 */ /* 0x000fea0003800000 */
.L_x_38:
        /* <DEDUP_REMOVED lines=12> */
.L_x_41:
[----:B------:R-:W-:Y:S05]  /*2830*/  BSYNC B1 ;  /* 0x0000000000017941 */ /* 0x000fea0003800000 */
.L_x_40:
[----:B-1---5:R-:W-:Y:S01]  /*2840*/  HADD2.F32 R90, -RZ, R172.H0_H0 ;  /* 0x200000acff5a7230 */ /* 0x022fe20000004100 */
[----:B------:R-:W-:Y:S01]  /*2850*/  ISETP.GT.AND P1, PT, R0, 0x10, P3 ;  /* 0x000000100000780c */ /* 0x000fe20001f24270 */
[----:B------:R-:W-:Y:S01]  /*2860*/  @P2 IMAD.MOV.U32 R91, RZ, RZ, R169 ;  /* 0x000000ffff5b2224 */ /* 0x000fe200078e00a9 */
[----:B------:R-:W-:Y:S02]  /*2870*/  BSSY B1, `(.L_x_42) ;  /* 0x0000009000017945 */ /* 0x000fe40003800000 */
[----:B------:R-:W-:-:S04]  /*2880*/  FMUL R90, R90, R155 ;  /* 0x0000009b5a5a7220 */ /* 0x000fc80000400000 */
[----:B------:R-:W-:-:S05]  /*2890*/  FFMA R90, R95, R154, R90 ;  /* 0x0000009a5f5a7223 */ /* 0x000fca000000005a */
[----:B------:R-:W-:-:S04]  /*28a0*/  F2FP.F16.F32.PACK_AB R90, RZ, R90 ;  /* 0x0000005aff5a723e */ /* 0x000fc800000000ff */
[----:B------:R-:W-:Y:S01]  /*28b0*/  PRMT R92, R90, 0x7610, R92 ;  /* 0x000076105a5c7816 */ /* 0x000fe2000000005c */
[----:B------:R-:W-:-:S05]  /*28c0*/  @P2 IMAD.MOV.U32 R90, RZ, RZ, R168 ;  /* 0x000000ffff5a2224 */ /* 0x000fca00078e00a8 */
[----:B------:R1:W-:Y:S01]  /*28d0*/  @P2 STG.E.U16 desc[UR36][R90.64+0x12], R92 ;  /* 0x0000125c5a002986 */ /* 0x0003e2000c101524 */
[----:B------:R-:W-:Y:S05]  /*28e0*/  @!P1 BRA `(.L_x_43) ;  /* 0x0000000000049947 */ /* 0x000fea0003800000 */
[----:B------:R0:W5:Y:S02]  /*28f0*/  LDG.E.LTC128B.U16 R172, desc[UR36][R160.64+0x20] ;  /* 0x00002024a0ac7981 */ /* 0x000164000c1e1520 */
.L_x_43:
[----:B------:R-:W-:Y:S05]  /*2900*/  BSYNC B1 ;  /* 0x0000000000017941 */ /* 0x000fea0003800000 */
.L_x_42:
        /* <DEDUP_REMOVED lines=12> */
.L_x_45:
[----:B------:R-:W-:Y:S05]  /*29d0*/  BSYNC B1 ;  /* 0x0000000000017941 */ /* 0x000fea0003800000 */
.L_x_44:
        /* <DEDUP_REMOVED lines=12> */
.L_x_47:
[----:B------:R-:W-:Y:S05]  /*2aa0*/  BSYNC B1 ;  /* 0x0000000000017941 */ /* 0x000fea0003800000 */
.L_x_46:
        /* <DEDUP_REMOVED lines=12> */
.L_x_49:
[----:B------:R-:W-:Y:S05]  /*2b70*/  BSYNC B1 ;  /* 0x0000000000017941 */ /* 0x000fea0003800000 */
.L_x_48:
        /* <DEDUP_REMOVED lines=12> */
.L_x_51:
[----:B------:R-:W-:Y:S05]  /*2c40*/  BSYNC B1 ;  /* 0x0000000000017941 */ /* 0x000fea0003800000 */
.L_x_50:
        /* <DEDUP_REMOVED lines=12> */
.L_x_53:
[----:B------:R-:W-:Y:S05]  /*2d10*/  BSYNC B1 ;  /* 0x0000000000017941 */ /* 0x000fea0003800000 */
.L_x_52:
        /* <DEDUP_REMOVED lines=12> */
.L_x_55:
[----:B------:R-:W-:Y:S05]  /*2de0*/  BSYNC B1 ;  /* 0x0000000000017941 */ /* 0x000fea0003800000 */
.L_x_54:
        /* <DEDUP_REMOVED lines=12> */
.L_x_57:
[----:B------:R-:W-:Y:S05]  /*2eb0*/  BSYNC B1 ;  /* 0x0000000000017941 */ /* 0x000fea0003800000 */
.L_x_56:
        /* <DEDUP_REMOVED lines=12> */
.L_x_59:
[----:B------:R-:W-:Y:S05]  /*2f80*/  BSYNC B1 ;  /* 0x0000000000017941 */ /* 0x000fea0003800000 */
.L_x_58:
        /* <DEDUP_REMOVED lines=12> */
.L_x_61:
[----:B------:R-:W-:Y:S05]  /*3050*/  BSYNC B1 ;  /* 0x0000000000017941 */ /* 0x000fea0003800000 */
.L_x_60:
        /* <DEDUP_REMOVED lines=12> */
.L_x_63:
[----:B------:R-:W-:Y:S05]  /*3120*/  BSYNC B1 ;  /* 0x0000000000017941 */ /* 0x000fea0003800000 */
.L_x_62:
        /* <DEDUP_REMOVED lines=12> */
.L_x_65:
[----:B------:R-:W-:Y:S05]  /*31f0*/  BSYNC B1 ;  /* 0x0000000000017941 */ /* 0x000fea0003800000 */
.L_x_64:
        /* <DEDUP_REMOVED lines=12> */
.L_x_67:
[----:B------:R-:W-:Y:S05]  /*32c0*/  BSYNC B1 ;  /* 0x0000000000017941 */ /* 0x000fea0003800000 */
.L_x_66:
        /* <DEDUP_REMOVED lines=12> */
.L_x_69:
[----:B------:R-:W-:Y:S05]  /*3390*/  BSYNC B1 ;  /* 0x0000000000017941 */ /* 0x000fea0003800000 */
.L_x_68:
        /* <DEDUP_REMOVED lines=12> */
.L_x_71:
[----:B------:R-:W-:Y:S05]  /*3460*/  BSYNC B1 ;  /* 0x0000000000017941 */ /* 0x000fea0003800000 */
.L_x_70:
        /* <DEDUP_REMOVED lines=12> */
.L_x_73:
[----:B------:R-:W-:Y:S05]  /*3530*/  BSYNC B1 ;  /* 0x0000000000017941 */ /* 0x000fea0003800000 */
.L_x_72:
        /* <DEDUP_REMOVED lines=12> */
.L_x_75:
[----:B------:R-:W-:Y:S05]  /*3600*/  BSYNC B1 ;  /* 0x0000000000017941 */ /* 0x000fea0003800000 */
.L_x_74:
        /* <DEDUP_REMOVED lines=12> */
.L_x_77:
[----:B------:R-:W-:Y:S05]  /*36d0*/  BSYNC B1 ;  /* 0x0000000000017941 */ /* 0x000fea0003800000 */
.L_x_76:
        /* <DEDUP_REMOVED lines=12> */
.L_x_79:
[----:B------:R-:W-:Y:S05]  /*37a0*/  BSYNC B1 ;  /* 0x0000000000017941 */ /* 0x000fea0003800000 */
.L_x_78:
        /* <DEDUP_REMOVED lines=12> */
.L_x_81:
[----:B------:R-:W-:Y:S05]  /*3870*/  BSYNC B1 ;  /* 0x0000000000017941 */ /* 0x000fea0003800000 */
.L_x_80:
        /* <DEDUP_REMOVED lines=12> */
.L_x_83:
[----:B------:R-:W-:Y:S05]  /*3940*/  BSYNC B1 ;  /* 0x0000000000017941 */ /* 0x000fea0003800000 */
.L_x_82:
        /* <DEDUP_REMOVED lines=12> */
.L_x_85:
[----:B------:R-:W-:Y:S05]  /*3a10*/  BSYNC B1 ;  /* 0x0000000000017941 */ /* 0x000fea0003800000 */
.L_x_84:
        /* <DEDUP_REMOVED lines=12> */
.L_x_87:
[----:B------:R-:W-:Y:S05]  /*3ae0*/  BSYNC B1 ;  /* 0x0000000000017941 */ /* 0x000fea0003800000 */
.L_x_86:
        /* <DEDUP_REMOVED lines=12> */
.L_x_89:
[----:B------:R-:W-:Y:S05]  /*3bb0*/  BSYNC B1 ;  /* 0x0000000000017941 */ /* 0x000fea0003800000 */
.L_x_88:
        /* <DEDUP_REMOVED lines=12> */
.L_x_91:
[----:B------:R-:W-:Y:S05]  /*3c80*/  BSYNC B1 ;  /* 0x0000000000017941 */ /* 0x000fea0003800000 */
.L_x_90:
        /* <DEDUP_REMOVED lines=12> */
.L_x_93:
[----:B------:R-:W-:Y:S05]  /*3d50*/  BSYNC B1 ;  /* 0x0000000000017941 */ /* 0x000fea0003800000 */
.L_x_92:
        /* <DEDUP_REMOVED lines=12> */
.L_x_95:
[----:B------:R-:W-:Y:S05]  /*3e20*/  BSYNC B1 ;  /* 0x0000000000017941 */ /* 0x000fea0003800000 */
.L_x_94:
        /* <DEDUP_REMOVED lines=12> */
.L_x_97:
[----:B------:R-:W-:Y:S05]  /*3ef0*/  BSYNC B1 ;  /* 0x0000000000017941 */ /* 0x000fea0003800000 */
.L_x_96:
        /* <DEDUP_REMOVED lines=12> */
.L_x_99:
[----:B------:R-:W-:Y:S05]  /*3fc0*/  BSYNC B1 ;  /* 0x0000000000017941 */ /* 0x000fea0003800000 */
.L_x_98:
[----:B-1---5:R-:W-:Y:S01]  /*3fd0*/  HADD2.F32 R90, -RZ, R172.H0_H0 ;  /* 0x200000acff5a7230 */ /* 0x022fe20000004100 */
[----:B------:R-:W-:Y:S01]  /*3fe0*/  ISETP.GT.AND P2, PT, R0, 0x49, P3 ;  /* 0x000000490000780c */ /* 0x000fe20001f44270 */
[----:B------:R-:W-:Y:S03]  /*3ff0*/  BSSY B1, `(.L_x_100) ;  /* 0x000000a000017945 */ /* 0x000fe60003800000 */
[----:B------:R-:W-:Y:S01]  /*4000*/  FMUL R91, R90, R155 ;  /* 0x0000009b5a5b7220 */ /* 0x000fe20000400000 */
[----:B------:R-:W-:-:S03]  /*4010*/  @P1 IMAD.MOV.U32 R90, RZ, RZ, R158 ;  /* 0x000000ffff5a1224 */ /* 0x000fc600078e009e */
[----:B------:R-:W-:-:S05]  /*4020*/  FFMA R91, R124, R154, R91 ;  /* 0x0000009a7c5b7223 */ /* 0x000fca000000005b */
[----:B------:R-:W-:-:S04]  /*4030*/  F2FP.F16.F32.PACK_AB R91, RZ, R91 ;  /* 0x0000005bff5b723e */ /* 0x000fc800000000ff */
[----:B------:R-:W-:Y:S02]  /*4040*/  PRMT R92, R91, 0x7610, R92 ;  /* 0x000076105b5c7816 */ /* 0x000fe4000000005c */
[----:B------:R-:W-:-:S05]  /*4050*/  @P1 MOV R91, R159 ;  /* 0x0000009f005b1202 */ /* 0x000fca0000000f00 */
[----:B------:R1:W-:Y:S01]  /*4060*/  @P1 STG.E.U16 desc[UR36][R90.64+0x90], R92 ;  /* 0x0000905c5a001986 */ /* 0x0003e2000c101524 */
[----:B------:R-:W-:Y:S05]  /*4070*/  @!P2 BRA `(.L_x_101) ;  /* 0x000000000004a947 */ /* 0x000fea0003800000 */
[----:B------:R0:W5:Y:S02]  /*4080*/  LDG.E.LTC128B.U16 R172, desc[UR36][R160.64+0x92] ;  /* 0x00009224a0ac7981 */ /* 0x000164000c1e1520 */
.L_x_101:
[----:B------:R-:W-:Y:S05]  /*4090*/  BSYNC B1 ;  /* 0x0000000000017941 */ /* 0x000fea0003800000 */
.L_x_100:
        /* <DEDUP_REMOVED lines=12> */
.L_x_103:
[----:B------:R-:W-:Y:S05]  /*4160*/  BSYNC B1 ;  /* 0x0000000000017941 */ /* 0x000fea0003800000 */
.L_x_102:
        /* <DEDUP_REMOVED lines=12> */
.L_x_105:
[----:B------:R-:W-:Y:S05]  /*4230*/  BSYNC B1 ;  /* 0x0000000000017941 */ /* 0x000fea0003800000 */
.L_x_104:
        /* <DEDUP_REMOVED lines=12> */
.L_x_107:
[----:B------:R-:W-:Y:S05]  /*4300*/  BSYNC B1 ;  /* 0x0000000000017941 */ /* 0x000fea0003800000 */
.L_x_106:
[----:B-1---5:R-:W-:Y:S01]  /*4310*/  HADD2.F32 R90, -RZ, R172.H0_H0 ;  /* 0x200000acff5a7230 */ /* 0x022fe20000004100 */
[----:B------:R-:W-:Y:S01]  /*4320*/  ISETP.GT.AND P2, PT, R0, 0x51, P3 ;  /* 0x000000510000780c */ /* 0x000fe20001f44270 */
[----:B------:R-:W-:Y:S03]  /*4330*/  BSSY B1, `(.L_x_108) ;  /* 0x000000a000017945 */ /* 0x000fe60003800000 */
[----:B------:R-:W-:Y:S01]  /*4340*/  FMUL R91, R90, R155 ;  /* 0x0000009b5a5b7220 */ /* 0x000fe20000400000 */
[----:B------:R-:W-:-:S03]  /*4350*/  @P1 MOV R90, R158 ;  /* 0x0000009e005a1202 */ /* 0x000fc60000000f00 */
[----:B------:R-:W-:-:S05]  /*4360*/  FFMA R91, R128, R154, R91 ;  /* 0x0000009a805b7223 */ /* 0x000fca000000005b */
[----:B------:R-:W-:-:S04]  /*4370*/  F2FP.F16.F32.PACK_AB R91, RZ, R91 ;  /* 0x0000005bff5b723e */ /* 0x000fc800000000ff */
[----:B------:R-:W-:Y:S01]  /*4380*/  PRMT R92, R91, 0x7610, R92 ;  /* 0x000076105b5c7816 */ /* 0x000fe2000000005c */
[----:B------:R-:W-:-:S05]  /*4390*/  @P1 IMAD.MOV.U32 R91, RZ, RZ, R159 ;  /* 0x000000ffff5b1224 */ /* 0x000fca00078e009f */
[----:B------:R1:W-:Y:S01]  /*43a0*/  @P1 STG.E.U16 desc[UR36][R90.64+0xa0], R92 ;  /* 0x0000a05c5a001986 */ /* 0x0003e2000c101524 */
[----:B------:R-:W-:Y:S05]  /*43b0*/  @!P2 BRA `(.L_x_109) ;  /* 0x000000000004a947 */ /* 0x000fea0003800000 */
[----:B------:R0:W5:Y:S02]  /*43c0*/  LDG.E.LTC128B.U16 R172, desc[UR36][R160.64+0xa2] ;  /* 0x0000a224a0ac7981 */ /* 0x000164000c1e1520 */
.L_x_109:
[----:B------:R-:W-:Y:S05]  /*43d0*/  BSYNC B1 ;  /* 0x0000000000017941 */ /* 0x000fea0003800000 */
.L_x_108:
        /* <DEDUP_REMOVED lines=12> */
.L_x_111:
[----:B------:R-:W-:Y:S05]  /*44a0*/  BSYNC B1 ;  /* 0x0000000000017941 */ /* 0x000fea0003800000 */
.L_x_110:
        /* <DEDUP_REMOVED lines=12> */
.L_x_113:
[----:B------:R-:W-:Y:S05]  /*4570*/  BSYNC B1 ;  /* 0x0000000000017941 */ /* 0x000fea0003800000 */
.L_x_112:
[----:B-1---5:R-:W-:Y:S01]  /*4580*/  HADD2.F32 R90, -RZ, R172.H0_H0 ;  /* 0x200000acff5a7230 */ /* 0x022fe20000004100 */
[----:B------:R-:W-:Y:S01]  /*4590*/  @P2 MOV R91, R169 ;  /* 0x000000a9005b2202 */ /* 0x000fe20000000f00 */
[----:B------:R-:W-:Y:S01]  /*45a0*/  BSSY B1, `(.L_x_114) ;  /* 0x000000a000017945 */ /* 0x000fe20003800000 */
[----:B------:R-:W-:Y:S02]  /*45b0*/  ISETP.GT.AND P1, PT, R0, 0x58, P3 ;  /* 0x000000580000780c */ /* 0x000fe40001f24270 */
        /* <DEDUP_REMOVED lines=8> */
.L_x_115:
[----:B------:R-:W-:Y:S05]  /*4640*/  BSYNC B1 ;  /* 0x0000000000017941 */ /* 0x000fea0003800000 */
.L_x_114:
        /* <DEDUP_REMOVED lines=12> */
.L_x_117:
[----:B------:R-:W-:Y:S05]  /*4710*/  BSYNC B1 ;  /* 0x0000000000017941 */ /* 0x000fea0003800000 */
.L_x_116:
        /* <DEDUP_REMOVED lines=12> */
.L_x_119:
[----:B------:R-:W-:Y:S05]  /*47e0*/  BSYNC B1 ;  /* 0x0000000000017941 */ /* 0x000fea0003800000 */
.L_x_118:
        /* <DEDUP_REMOVED lines=12> */
.L_x_121:
[----:B------:R-:W-:Y:S05]  /*48b0*/  BSYNC B1 ;  /* 0x0000000000017941 */ /* 0x000fea0003800000 */
.L_x_120:
        /* <DEDUP_REMOVED lines=12> */
.L_x_123:
[----:B------:R-:W-:Y:S05]  /*4980*/  BSYNC B1 ;  /* 0x0000000000017941 */ /* 0x000fea0003800000 */
.L_x_122:
        /* <DEDUP_REMOVED lines=12> */
.L_x_125:
[----:B------:R-:W-:Y:S05]  /*4a50*/  BSYNC B1 ;  /* 0x0000000000017941 */ /* 0x000fea0003800000 */
.L_x_124:
        /* <DEDUP_REMOVED lines=12> */
.L_x_127:
[----:B------:R-:W-:Y:S05]  /*4b20*/  BSYNC B1 ;  /* 0x0000000000017941 */ /* 0x000fea0003800000 */
.L_x_126:
        /* <DEDUP_REMOVED lines=12> */
.L_x_129:
[----:B------:R-:W-:Y:S05]  /*4bf0*/  BSYNC B1 ;  /* 0x0000000000017941 */ /* 0x000fea0003800000 */
.L_x_128:
        /* <DEDUP_REMOVED lines=12> */
.L_x_131:
[----:B------:R-:W-:Y:S05]  /*4cc0*/  BSYNC B1 ;  /* 0x0000000000017941 */ /* 0x000fea0003800000 */
.L_x_130:
        /* <DEDUP_REMOVED lines=12> */
.L_x_133:
[----:B------:R-:W-:Y:S05]  /*4d90*/  BSYNC B1 ;  /* 0x0000000000017941 */ /* 0x000fea0003800000 */
.L_x_132:
        /* <DEDUP_REMOVED lines=12> */
.L_x_135:
[----:B------:R-:W-:Y:S05]  /*4e60*/  BSYNC B1 ;  /* 0x0000000000017941 */ /* 0x000fea0003800000 */
.L_x_134:
        /* <DEDUP_REMOVED lines=12> */
.L_x_137:
[----:B------:R-:W-:Y:S05]  /*4f30*/  BSYNC B1 ;  /* 0x0000000000017941 */ /* 0x000fea0003800000 */
.L_x_136:
        /* <DEDUP_REMOVED lines=12> */
.L_x_139:
[----:B------:R-:W-:Y:S05]  /*5000*/  BSYNC B1 ;  /* 0x0000000000017941 */ /* 0x000fea0003800000 */
.L_x_138:
        /* <DEDUP_REMOVED lines=12> */
.L_x_141:
[----:B------:R-:W-:Y:S05]  /*50d0*/  BSYNC B1 ;  /* 0x0000000000017941 */ /* 0x000fea0003800000 */
.L_x_140:
        /* <DEDUP_REMOVED lines=12> */
.L_x_143:
[----:B------:R-:W-:Y:S05]  /*51a0*/  BSYNC B1 ;  /* 0x0000000000017941 */ /* 0x000fea0003800000 */
.L_x_142:
        /* <DEDUP_REMOVED lines=12> */
.L_x_145:
[----:B------:R-:W-:Y:S05]  /*5270*/  BSYNC B1 ;  /* 0x0000000000017941 */ /* 0x000fea0003800000 */
.L_x_144:
        /* <DEDUP_REMOVED lines=12> */
.L_x_147:
[----:B------:R-:W-:Y:S05]  /*5340*/  BSYNC B1 ;  /* 0x0000000000017941 */ /* 0x000fea0003800000 */
.L_x_146:
        /* <DEDUP_REMOVED lines=12> */
.L_x_149:
[----:B------:R-:W-:Y:S05]  /*5410*/  BSYNC B1 ;  /* 0x0000000000017941 */ /* 0x000fea0003800000 */
.L_x_148:
        /* <DEDUP_REMOVED lines=12> */
.L_x_151:
[----:B------:R-:W-:Y:S05]  /*54e0*/  BSYNC B1 ;  /* 0x0000000000017941 */ /* 0x000fea0003800000 */
.L_x_150:
[----:B-----5:R-:W-:Y:S01]  /*54f0*/  HADD2.F32 R8, -RZ, R172.H0_H0 ;  /* 0x200000acff087230 */ /* 0x020fe20000004100 */
[----:B------:R-:W-:Y:S01]  /*5500*/  ISETP.GT.AND P1, PT, R0, 0x79, P0 ;  /* 0x000000790000780c */ /* 0x000fe20000724270 */
[----:B------:R-:W-:Y:S01]  /*5510*/  BSSY B1, `(.L_x_152) ;  /* 0x000000c000017945 */ /* 0x000fe20003800000 */
[----:B------:R-:W-:Y:S02]  /*5520*/  IADD3 R153, P0, R153, 0x80, RZ ;  /* 0x0000008099997810 */ /* 0x000fe40007f1e0ff */
[----:B-1----:R-:W-:Y:S01]  /*5530*/  FMUL R91, R8, R155 ;  /* 0x0000009b085b7220 */ /* 0x002fe20000400000 */
[----:B------:R-:W-:-:S03]  /*5540*/  @P2 IMAD.MOV.U32 R8, RZ, RZ, R168 ;  /* 0x000000ffff082224 */ /* 0x000fc600078e00a8 */
[----:B------:R-:W-:-:S05]  /*5550*/  FFMA R91, R150, R154, R91 ;  /* 0x0000009a965b7223 */ /* 0x000fca000000005b */
[----:B------:R-:W-:-:S04]  /*5560*/  F2FP.F16.F32.PACK_AB R91, RZ, R91 ;  /* 0x0000005bff5b723e */ /* 0x000fc800000000ff */
[----:B------:R-:W-:Y:S01]  /*5570*/  PRMT R90, R91, 0x7610, R90 ;  /* 0x000076105b5a7816 */ /* 0x000fe2000000005a */
[----:B------:R-:W-:Y:S02]  /*5580*/  IMAD.X R91, RZ, RZ, R9, P0 ;  /* 0x000000ffff5b7224 */ /* 0x000fe400000e0609 */
[----:B------:R-:W-:-:S05]  /*5590*/  @P2 IMAD.MOV.U32 R9, RZ, RZ, R169 ;  /* 0x000000ffff092224 */ /* 0x000fca00078e00a9 */
[----:B------:R1:W-:Y:S01]  /*55a0*/  @P2 STG.E.U16 desc[UR36][R8.64+0xf0], R90 ;  /* 0x0000f05a08002986 */ /* 0x0003e2000c101524 */
[----:B------:R-:W-:Y:S05]  /*55b0*/  @!P1 BRA `(.L_x_153) ;  /* 0x0000000000049947 */ /* 0x000fea0003800000 */
[----:B------:R0:W5:Y:S02]  /*55c0*/  LDG.E.LTC128B.U16 R172, desc[UR36][R88.64+0xf2] ;  /* 0x0000f22458ac7981 */ /* 0x000164000c1e1520 */
.L_x_153:
[----:B------:R-:W-:Y:S05]  /*55d0*/  BSYNC B1 ;  /* 0x0000000000017941 */ /* 0x000fea0003800000 */
.L_x_152:
[----:B-1---5:R-:W-:Y:S01]  /*55e0*/  HADD2.F32 R8, -RZ, R172.H0_H0 ;  /* 0x200000acff087230 */ /* 0x022fe20000004100 */
[----:B------:R-:W-:Y:S01]  /*55f0*/  ISETP.GT.AND P0, PT, R3, 0x80, PT ;  /* 0x000000800300780c */ /* 0x000fe20003f04270 */
[----:B------:R-:W-:-:S03]  /*5600*/  IMAD R90, R91, R14, RZ ;  /* 0x0000000e5b5a7224 */ /* 0x000fc600078e02ff */
[----:B0-2---:R-:W-:Y:S01]  /*5610*/  FMUL R88, R8, R155 ;  /* 0x0000009b08587220 */ /* 0x005fe20000400000 */
[C---:B------:R-:W-:Y:S01]  /*5620*/  IMAD R97, R153.reuse, R15, R90 ;  /* 0x0000000f99617224 */ /* 0x040fe200078e025a */
[----:B------:R-:W-:Y:S01]  /*5630*/  ISETP.GT.AND P3, PT, R0, RZ, P0 ;  /* 0x000000ff0000720c */ /* 0x000fe20000764270 */
[----:B------:R-:W-:-:S04]  /*5640*/  IMAD.WIDE.U32 R8, R153, R14, R156 ;  /* 0x0000000e99087225 */ /* 0x000fc800078e009c */
[----:B------:R-:W-:Y:S01]  /*5650*/  FFMA R151, R151, R154, R88 ;  /* 0x0000009a97977223 */ /* 0x000fe20000000058 */
[----:B------:R-:W-:Y:S01]  /*5660*/  IMAD.IADD R9, R9, 0x1, R97 ;  /* 0x0000000109097824 */ /* 0x000fe200078e0261 */
[----:B------:R-:W-:-:S03]  /*5670*/  LEA R88, P2, R8, R10, 0x1 ;  /* 0x0000000a08587211 */ /* 0x000fc600078408ff */
[----:B------:R-:W-:Y:S02]  /*5680*/  F2FP.F16.F32.PACK_AB R151, RZ, R151 ;  /* 0x00000097ff97723e */ /* 0x000fe400000000ff */
[----:B------:R-:W-:-:S03]  /*5690*/  LEA.HI.X R89, R8, R11, R9, 0x1, P2 ;  /* 0x0000000b08597211 */ /* 0x000fc600010f0c09 */
[----:B------:R0:W-:Y:S04]  /*56a0*/  @P1 STG.E.U16 desc[UR36][R168.64+0xf2], R151 ;  /* 0x0000f297a8001986 */ /* 0x0001e8000c101524 */
[----:B------:R-:W2:Y:S01]  /*56b0*/  @P3 LDG.E.LTC128B.U16 R172, desc[UR36][R88.64] ;  /* 0x0000002458ac3981 */ /* 0x000ea2000c1e1520 */
[----:B------:R-:W-:Y:S01]  /*56c0*/  IMAD.WIDE.U32 R8, R153, R14, R6 ;  /* 0x0000000e99087225 */ /* 0x000fe200078e0006 */
[C---:B------:R-:W-:Y:S01]  /*56d0*/  SHF.L.U32 R93, R4.reuse, 0x8, RZ ;  /* 0x00000008045d7819 */ /* 0x040fe200000006ff */
[----:B------:R-:W-:Y:S01]  /*56e0*/  BSSY B1, `(.L_x_154) ;  /* 0x0000011000017945 */ /* 0x000fe20003800000 */
[----:B------:R-:W-:Y:S01]  /*56f0*/  SHF.L.U64.HI R95, R4, 0x8, R5 ;  /* 0x00000008045f7819 */ /* 0x000fe20000010205 */
[----:B------:R-:W-:Y:S01]  /*5700*/  IMAD.IADD R9, R97, 0x1, R9 ;  /* 0x0000000161097824 */ /* 0x000fe200078e0209 */
[----:B------:R-:W-:Y:S01]  /*5710*/  ISETP.GT.AND P2, PT, R0, 0x1, P0 ;  /* 0x000000010000780c */ /* 0x000fe20000744270 */
[----:B--2---:R-:W-:-:S05]  /*5720*/  HADD2.F32 R90, -RZ, R172.H0_H0 ;  /* 0x200000acff5a7230 */ /* 0x004fca0000004100 */
[----:B------:R-:W-:Y:S01]  /*5730*/  FMUL R15, R90, R155 ;  /* 0x0000009b5a0f7220 */ /* 0x000fe20000400000 */
[----:B------:R-:W-:Y:S01]  /*5740*/  IMAD.WIDE.U32 R90, R23, R12, R8 ;  /* 0x0000000c175a7225 */ /* 0x000fe200078e0008 */
[----:B------:R-:W-:-:S03]  /*5750*/  IADD3 R8, P1, R93, R158, RZ ;  /* 0x0000009e5d087210 */ /* 0x000fc60007f3e0ff */
[----:B------:R-:W-:Y:S01]  /*5760*/  FFMA R15, R24, R154, R15 ;  /* 0x0000009a180f7223 */ /* 0x000fe2000000000f */
[----:B------:R-:W-:Y:S01]  /*5770*/  IMAD.IADD R5, R13, 0x1, R91 ;  /* 0x000000010d057824 */ /* 0x000fe200078e025b */
[C---:B------:R-:W-:Y:S01]  /*5780*/  LEA R4, P4, R90.reuse, R10, 0x1 ;  /* 0x0000000a5a047211 */ /* 0x040fe200078808ff */
[----:B------:R-:W-:Y:S02]  /*5790*/  IMAD.X R9, R95, 0x1, R159, P1 ;  /* 0x000000015f097824 */ /* 0x000fe400008e069f */
[----:B------:R-:W-:Y:S02]  /*57a0*/  F2FP.F16.F32.PACK_AB R15, RZ, R15 ;  /* 0x0000000fff0f723e */ /* 0x000fe400000000ff */
[----:B------:R-:W-:-:S03]  /*57b0*/  LEA.HI.X R5, R90, R11, R5, 0x1, P4 ;  /* 0x0000000b5a057211 */ /* 0x000fc600020f0c05 */
[----:B------:R0:W-:Y:S01]  /*57c0*/  @P3 STG.E.U16 desc[UR36][R8.64], R15 ;  /* 0x0000000f08003986 */ /* 0x0001e2000c101524 */
[----:B------:R-:W-:Y:S05]  /*57d0*/  @!P2 BRA `(.L_x_155) ;  /* 0x000000000004a947 */ /* 0x000fea0003800000 */
[----:B------:R1:W5:Y:S02]  /*57e0*/  LDG.E.LTC128B.U16 R172, desc[UR36][R4.64+0x2] ;  /* 0x0000022404ac7981 */ /* 0x000364000c1e1520 */
.L_x_155:
[----:B------:R-:W-:Y:S05]  /*57f0*/  BSYNC B1 ;  /* 0x0000000000017941 */ /* 0x000fea0003800000 */
.L_x_154:
[----:B-----5:R-:W-:Y:S01]  /*5800*/  HADD2.F32 R24, -RZ, R172.H0_H0 ;  /* 0x200000acff187230 */ /* 0x020fe20000004100 */
[----:B------:R-:W-:Y:S01]  /*5810*/  ISETP.GT.AND P1, PT, R3, 0x88, PT ;  /* 0x000000880300780c */ /* 0x000fe20003f24270 */
[----:B0-----:R-:W-:Y:S01]  /*5820*/  IMAD.WIDE.U32 R14, R153, R14, R162 ;  /* 0x0000000e990e7225 */ /* 0x001fe200078e00a2 */
[----:B------:R-:W-:Y:S03]  /*5830*/  BSSY B1, `(.L_x_156) ;  /* 0x000000e000017945 */ /* 0x000fe60003800000 */
[----:B------:R-:W-:Y:S01]  /*5840*/  FMUL R24, R24, R155 ;  /* 0x0000009b18187220 */ /* 0x000fe20000400000 */
[----:B------:R-:W-:Y:S01]  /*5850*/  ISETP.GT.AND P3, PT, R0, RZ, P1 ;  /* 0x000000ff0000720c */ /* 0x000fe20000f64270 */
[----:B------:R-:W-:Y:S01]  /*5860*/  IMAD.IADD R97, R97, 0x1, R15 ;  /* 0x0000000161617824 */ /* 0x000fe200078e020f */
[----:B------:R-:W-:Y:S01]  /*5870*/  IADD3 R21, P5, R20, R14, RZ ;  /* 0x0000000e14157210 */ /* 0x000fe20007fbe0ff */
[----:B------:R-:W-:Y:S01]  /*5880*/  FFMA R24, R25, R154, R24 ;  /* 0x0000009a19187223 */ /* 0x000fe20000000018 */
[----:B------:R-:W-:-:S03]  /*5890*/  IADD3 R20, P4, R6, R14, RZ ;  /* 0x0000000e06147210 */ /* 0x000fc60007f9e0ff */
[----:B------:R-:W-:Y:S01]  /*58a0*/  IMAD.X R156, R97, 0x1, R157, P5 ;  /* 0x00000001619c7824 */ /* 0x000fe200028e069d */
[----:B------:R-:W-:Y:S02]  /*58b0*/  F2FP.F16.F32.PACK_AB R24, RZ, R24 ;  /* 0x00000018ff18723e */ /* 0x000fe400000000ff */
[----:B------:R-:W-:-:S03]  /*58c0*/  LEA R14, P5, R21, R10, 0x1 ;  /* 0x0000000a150e7211 */ /* 0x000fc600078a08ff */
[----:B------:R0:W-:Y:S01]  /*58d0*/  @P2 STG.E.U16 desc[UR36][R8.64+0x2], R24 ;  /* 0x0000021808002986 */ /* 0x0001e2000c101524 */
[----:B------:R-:W-:Y:S01]  /*58e0*/  LEA.HI.X R15, R21, R11, R156, 0x1, P5 ;  /* 0x0000000b150f7211 */ /* 0x000fe200028f0c9c */
[----:B------:R-:W-:Y:S08]  /*58f0*/  @!P3 BRA `(.L_x_157) ;  /* 0x000000000004b947 */ /* 0x000ff00003800000 */
[----:B------:R2:W5:Y:S02]  /*5900*/  LDG.E.LTC128B.U16 R172, desc[UR36][R14.64] ;  /* 0x000000240eac7981 */ /* 0x000564000c1e1520 */
.L_x_157:
[----:B------:R-:W-:Y:S05]  /*5910*/  BSYNC B1 ;  /* 0x0000000000017941 */ /* 0x000fea0003800000 */
.L_x_156:
[----:B-----5:R-:W-:Y:S01]  /*5920*/  HADD2.F32 R6, -RZ, R172.H0_H0 ;  /* 0x200000acff067230 */ /* 0x020fe20000004100 */
[----:B------:R-:W-:Y:S01]  /*5930*/  ISETP.GT.AND P2, PT, R0, 0x1, P1 ;  /* 0x000000010000780c */ /* 0x000fe20000f44270 */
[----:B------:R-:W-:Y:S01]  /*5940*/  IMAD.X R21, R7, 0x1, R97, P4 ;  /* 0x0000000107157824 */ /* 0x000fe200020e0661 */
[----:B------:R-:W-:Y:S02]  /*5950*/  BSSY B1, `(.L_x_158) ;  /* 0x000000d000017945 */ /* 0x000fe40003800000 */
[----:B------:R-:W-:Y:S01]  /*5960*/  FMUL R3, R6, R155 ;  /* 0x0000009b06037220 */ /* 0x000fe20000400000 */
[----:B------:R-:W-:Y:S01]  /*5970*/  IADD3 R6, P4, R8, R165, RZ ;  /* 0x000000a508067210 */ /* 0x000fe20007f9e0ff */
[----:B--2---:R-:W-:-:S04]  /*5980*/  IMAD.WIDE.U32 R14, R23, R12, R20 ;  /* 0x0000000c170e7225 */ /* 0x004fc800078e0014 */
[----:B------:R-:W-:Y:S01]  /*5990*/  FFMA R3, R26, R154, R3 ;  /* 0x0000009a1a037223 */ /* 0x000fe20000000003 */
[----:B------:R-:W-:Y:S01]  /*59a0*/  IADD3.X R7, R9, R167, RZ, P4, !PT ;  /* 0x000000a709077210 */ /* 0x000fe200027fe4ff */
[----:B------:R-:W-:Y:S01]  /*59b0*/  IMAD.IADD R13, R13, 0x1, R15 ;  /* 0x000000010d0d7824 */ /* 0x000fe200078e020f */
[C---:B------:R-:W-:Y:S02]  /*59c0*/  LEA R10, P5, R14.reuse, R10, 0x1 ;  /* 0x0000000a0e0a7211 */ /* 0x040fe400078a08ff */
[----:B------:R-:W-:Y:S02]  /*59d0*/  F2FP.F16.F32.PACK_AB R3, RZ, R3 ;  /* 0x00000003ff03723e */ /* 0x000fe400000000ff */
[----:B------:R-:W-:-:S03]  /*59e0*/  LEA.HI.X R11, R14, R11, R13, 0x1, P5 ;  /* 0x0000000b0e0b7211 */ /* 0x000fc600028f0c0d */
[----:B------:R2:W-:Y:S01]  /*59f0*/  @P3 STG.E.U16 desc[UR36][R6.64], R3 ;  /* 0x0000000306003986 */ /* 0x0005e2000c101524 */
[----:B------:R-:W-:Y:S05]  /*5a00*/  @!P2 BRA `(.L_x_159) ;  /* 0x000000000004a947 */ /* 0x000fea0003800000 */
[----:B------:R0:W5:Y:S02]  /*5a10*/  LDG.E.LTC128B.U16 R172, desc[UR36][R10.64+0x2] ;  /* 0x000002240aac7981 */ /* 0x000164000c1e1520 */
.L_x_159:
[----:B------:R-:W-:Y:S05]  /*5a20*/  BSYNC B1 ;  /* 0x0000000000017941 */ /* 0x000fea0003800000 */
.L_x_158:
[----:B-----5:R-:W-:Y:S01]  /*5a30*/  HADD2.F32 R12, -RZ, R172.H0_H0 ;  /* 0x200000acff0c7230 */ /* 0x020fe20000004100 */
[----:B------:R-:W-:Y:S01]  /*5a40*/  ISETP.GT.AND P3, PT, R0, 0x8, P0 ;  /* 0x000000080000780c */ /* 0x000fe20000764270 */
[----:B------:R-:W-:Y:S03]  /*5a50*/  BSSY B1, `(.L_x_160) ;  /* 0x0000007000017945 */ /* 0x000fe60003800000 */
[----:B------:R-:W-:-:S04]  /*5a60*/  FMUL R12, R12, R155 ;  /* 0x0000009b0c0c7220 */ /* 0x000fc80000400000 */
[----:B------:R-:W-:-:S05]  /*5a70*/  FFMA R12, R27, R154, R12 ;  /* 0x0000009a1b0c7223 */ /* 0x000fca000000000c */
[----:B------:R-:W-:-:S05]  /*5a80*/  F2FP.F16.F32.PACK_AB R12, RZ, R12 ;  /* 0x0000000cff0c723e */ /* 0x000fca00000000ff */
[----:B------:R0:W-:Y:S01]  /*5a90*/  @P2 STG.E.U16 desc[UR36][R6.64+0x2], R12 ;  /* 0x0000020c06002986 */ /* 0x0001e2000c101524 */
[----:B------:R-:W-:Y:S05]  /*5aa0*/  @!P3 BRA `(.L_x_161) ;  /* 0x000000000004b947 */ /* 0x000fea0003800000 */
[----:B------:R0:W5:Y:S02]  /*5ab0*/  LDG.E.LTC128B.U16 R172, desc[UR36][R4.64+0x10] ;  /* 0x0000102404ac7981 */ /* 0x000164000c1e1520 */
.L_x_161:
[----:B------:R-:W-:Y:S05]  /*5ac0*/  BSYNC B1 ;  /* 0x0000000000017941 */ /* 0x000fea0003800000 */
.L_x_160:
[----:B0-2--5:R-:W-:Y:S01]  /*5ad0*/  HADD2.F32 R6, -RZ, R172.H0_H0 ;  /* 0x200000acff067230 */ /* 0x025fe20000004100 */
[----:B------:R-:W-:Y:S01]  /*5ae0*/  ISETP.GT.AND P2, PT, R0, 0x9, P0 ;  /* 0x000000090000780c */ /* 0x000fe20000744270 */
[----:B------:R-:W-:Y:S01]  /*5af0*/  IMAD.MOV.U32 R7, RZ, RZ, R9 ;  /* 0x000000ffff077224 */ /* 0x000fe200078e0009 */
[----:B------:R-:W-:Y:S02]  /*5b00*/  BSSY B1, `(.L_x_162) ;  /* 0x0000008000017945 */ /* 0x000fe40003800000 */
[----:B------:R-:W-:Y:S01]  /*5b10*/  FMUL R3, R6, R155 ;  /* 0x0000009b06037220 */ /* 0x000fe20000400000 */
[----:B------:R-:W-:-:S03]  /*5b20*/  IMAD.MOV.U32 R6, RZ, RZ, R8 ;  /* 0x000000ffff067224 */ /* 0x000fc600078e0008 */
[----:B------:R-:W-:-:S05]  /*5b30*/  FFMA R3, R28, R154, R3 ;  /* 0x0000009a1c037223 */ /* 0x000fca0000000003 */
[----:B------:R-:W-:-:S05]  /*5b40*/  F2FP.F16.F32.PACK_AB R3, RZ, R3 ;  /* 0x00000003ff03723e */ /* 0x000fca00000000ff */
[----:B------:R0:W-:Y:S01]  /*5b50*/  @P3 STG.E.U16 desc[UR36][R6.64+0x10], R3 ;  /* 0x0000100306003986 */ /* 0x0001e2000c101524 */
[----:B------:R-:W-:Y:S05]  /*5b60*/  @!P2 BRA `(.L_x_163) ;  /* 0x000000000004a947 */ /* 0x000fea0003800000 */
[----:B------:R2:W5:Y:S02]  /*5b70*/  LDG.E.LTC128B.U16 R172, desc[UR36][R4.64+0x12] ;  /* 0x0000122404ac7981 */ /* 0x000564000c1e1520 */
.L_x_163:
[----:B------:R-:W-:Y:S05]  /*5b80*/  BSYNC B1 ;  /* 0x0000000000017941 */ /* 0x000fea0003800000 */
.L_x_162:
        /* <DEDUP_REMOVED lines=9> */
.L_x_165:
[----:B------:R-:W-:Y:S05]  /*5c20*/  BSYNC B1 ;  /* 0x0000000000017941 */ /* 0x000fea0003800000 */
.L_x_164:
[----:B0----5:R-:W-:Y:S01]  /*5c30*/  HADD2.F32 R12, -RZ, R172.H0_H0 ;  /* 0x200000acff0c7230 */ /* 0x021fe20000004100 */
[----:B------:R-:W-:Y:S01]  /*5c40*/  IADD3 R8, P3, R165, R8, RZ ;  /* 0x00000008a5087210 */ /* 0x000fe20007f7e0ff */
[----:B------:R-:W-:Y:S01]  /*5c50*/  BSSY B1, `(.L_x_166) ;  /* 0x0000009000017945 */ /* 0x000fe20003800000 */
[----:B------:R-:W-:Y:S02]  /*5c60*/  ISETP.GT.AND P2, PT, R0, 0x9, P1 ;  /* 0x000000090000780c */ /* 0x000fe40000f44270 */
[----:B------:R-:W-:Y:S01]  /*5c70*/  FMUL R3, R12, R155 ;  /* 0x0000009b0c037220 */ /* 0x000fe20000400000 */
[----:B------:R-:W-:-:S03]  /*5c80*/  IMAD.X R9, R167, 0x1, R9, P3 ;  /* 0x00000001a7097824 */ /* 0x000fc600018e0609 */
[----:B------:R-:W-:-:S05]  /*5c90*/  FFMA R3, R30, R154, R3 ;  /* 0x0000009a1e037223 */ /* 0x000fca0000000003 */
[----:B------:R-:W-:-:S05]  /*5ca0*/  F2FP.F16.F32.PACK_AB R3, RZ, R3 ;  /* 0x00000003ff03723e */ /* 0x000fca00000000ff */
[----:B------:R0:W-:Y:S01]  /*5cb0*/  @P4 STG.E.U16 desc[UR36][R8.64+0x10], R3 ;  /* 0x0000100308004986 */ /* 0x0001e2000c101524 */
[----:B------:R-:W-:Y:S05]  /*5cc0*/  @!P2 BRA `(.L_x_167) ;  /* 0x000000000004a947 */ /* 0x000fea0003800000 */
[----:B------:R0:W5:Y:S02]  /*5cd0*/  LDG.E.LTC128B.U16 R172, desc[UR36][R10.64+0x12] ;  /* 0x000012240aac7981 */ /* 0x000164000c1e1520 */
.L_x_167:
[----:B------:R-:W-:Y:S05]  /*5ce0*/  BSYNC B1 ;  /* 0x0000000000017941 */ /* 0x000fea0003800000 */
.L_x_166:
[----:B0----5:R-:W-:Y:S01]  /*5cf0*/  HADD2.F32 R8, -RZ, R172.H0_H0 ;  /* 0x200000acff087230 */ /* 0x021fe20000004100 */
[----:B------:R-:W-:Y:S01]  /*5d00*/  ISETP.GT.AND P3, PT, R0, 0x10, P0 ;  /* 0x000000100000780c */ /* 0x000fe20000764270 */
[----:B------:R-:W-:Y:S03]  /*5d10*/  BSSY B1, `(.L_x_168) ;  /* 0x0000009000017945 */ /* 0x000fe60003800000 */
[----:B------:R-:W-:-:S04]  /*5d20*/  FMUL R8, R8, R155 ;  /* 0x0000009b08087220 */ /* 0x000fc80000400000 */
[----:B------:R-:W-:Y:S01]  /*5d30*/  FFMA R31, R31, R154, R8 ;  /* 0x0000009a1f1f7223 */ /* 0x000fe20000000008 */
[----:B------:R-:W-:-:S04]  /*5d40*/  IADD3 R8, P4, P5, R165, R158, R93 ;  /* 0x0000009ea5087210 */ /* 0x000fc80007d9e05d */
[----:B------:R-:W-:Y:S02]  /*5d50*/  F2FP.F16.F32.PACK_AB R31, RZ, R31 ;  /* 0x0000001fff1f723e */ /* 0x000fe400000000ff */
[----:B------:R-:W-:-:S05]  /*5d60*/  IADD3.X R9, R167, R159, R95, P4, P5 ;  /* 0x0000009fa7097210 */ /* 0x000fca00027ea45f */
[----:B------:R0:W-:Y:S01]  /*5d70*/  @P2 STG.E.U16 desc[UR36][R8.64+0x12], R31 ;  /* 0x0000121f08002986 */ /* 0x0001e2000c101524 */
[----:B------:R-:W-:Y:S05]  /*5d80*/  @!P3 BRA `(.L_x_169) ;  /* 0x000000000004b947 */ /* 0x000fea0003800000 */
[----:B------:R0:W5:Y:S02]  /*5d90*/  LDG.E.LTC128B.U16 R172, desc[UR36][R4.64+0x20] ;  /* 0x0000202404ac7981 */ /* 0x000164000c1e1520 */
.L_x_169:
[----:B------:R-:W-:Y:S05]  /*5da0*/  BSYNC B1 ;  /* 0x0000000000017941 */ /* 0x000fea0003800000 */
.L_x_168:
        /* <DEDUP_REMOVED lines=9> */
.L_x_171:
[----:B------:R-:W-:Y:S05]  /*5e40*/  BSYNC B1 ;  /* 0x0000000000017941 */ /* 0x000fea0003800000 */
.L_x_170:
        /* <DEDUP_REMOVED lines=9> */
.L_x_173:
[----:B------:R-:W-:Y:S05]  /*5ee0*/  BSYNC B1 ;  /* 0x0000000000017941 */ /* 0x000fea0003800000 */
.L_x_172:
[----:B0----5:R-:W-:Y:S01]  /*5ef0*/  HADD2.F32 R12, -RZ, R172.H0_H0 ;  /* 0x200000acff0c7230 */ /* 0x021fe20000004100 */
        /* <DEDUP_REMOVED lines=8> */
.L_x_175:
[----:B------:R-:W-:Y:S05]  /*5f80*/  BSYNC B1 ;  /* 0x0000000000017941 */ /* 0x000fea0003800000 */
.L_x_174:
        /* <DEDUP_REMOVED lines=9> */
.L_x_177:
[----:B------:R-:W-:Y:S05]  /*6020*/  BSYNC B1 ;  /* 0x0000000000017941 */ /* 0x000fea0003800000 */
.L_x_176:
        /* <DEDUP_REMOVED lines=9> */
.L_x_179:
[----:B------:R-:W-:Y:S05]  /*60c0*/  BSYNC B1 ;  /* 0x0000000000017941 */ /* 0x000fea0003800000 */
.L_x_178:
        /* <DEDUP_REMOVED lines=9> */
.L_x_181:
[----:B------:R-:W-:Y:S05]  /*6160*/  BSYNC B1 ;  /* 0x0000000000017941 */ /* 0x000fea0003800000 */
.L_x_180:
        /* <DEDUP_REMOVED lines=9> */
.L_x_183:
[----:B------:R-:W-:Y:S05]  /*6200*/  BSYNC B1 ;  /* 0x0000000000017941 */ /* 0x000fea0003800000 */
.L_x_182:
        /* <DEDUP_REMOVED lines=9> */
.L_x_185:
[----:B------:R-:W-:Y:S05]  /*62a0*/  BSYNC B1 ;  /* 0x0000000000017941 */ /* 0x000fea0003800000 */
.L_x_184:
        /* <DEDUP_REMOVED lines=9> */
.L_x_187:
[----:B------:R-:W-:Y:S05]  /*6340*/  BSYNC B1 ;  /* 0x0000000000017941 */ /* 0x000fea0003800000 */
.L_x_186:
        /* <DEDUP_REMOVED lines=9> */
.L_x_189:
[----:B------:R-:W-:Y:S05]  /*63e0*/  BSYNC B1 ;  /* 0x0000000000017941 */ /* 0x000fea0003800000 */
.L_x_188:
        /* <DEDUP_REMOVED lines=9> */
.L_x_191:
[----:B------:R-:W-:Y:S05]  /*6480*/  BSYNC B1 ;  /* 0x0000000000017941 */ /* 0x000fea0003800000 */
.L_x_190:
        /* <DEDUP_REMOVED lines=9> */
.L_x_193:
[----:B------:R-:W-:Y:S05]  /*6520*/  BSYNC B1 ;  /* 0x0000000000017941 */ /* 0x000fea0003800000 */
.L_x_192:
        /* <DEDUP_REMOVED lines=9> */
.L_x_195:
[----:B------:R-:W-:Y:S05]  /*65c0*/  BSYNC B1 ;  /* 0x0000000000017941 */ /* 0x000fea0003800000 */
.L_x_194:
        /* <DEDUP_REMOVED lines=9> */
.L_x_197:
[----:B------:R-:W-:Y:S05]  /*6660*/  BSYNC B1 ;  /* 0x0000000000017941 */ /* 0x000fea0003800000 */
.L_x_196:
        /* <DEDUP_REMOVED lines=9> */
.L_x_199:
[----:B------:R-:W-:Y:S05]  /*6700*/  BSYNC B1 ;  /* 0x0000000000017941 */ /* 0x000fea0003800000 */
.L_x_198:
        /* <DEDUP_REMOVED lines=9> */
.L_x_201:
[----:B------:R-:W-:Y:S05]  /*67a0*/  BSYNC B1 ;  /* 0x0000000000017941 */ /* 0x000fea0003800000 */
.L_x_200:
        /* <DEDUP_REMOVED lines=9> */
.L_x_203:
[----:B------:R-:W-:Y:S05]  /*6840*/  BSYNC B1 ;  /* 0x0000000000017941 */ /* 0x000fea0003800000 */
.L_x_202:
        /* <DEDUP_REMOVED lines=9> */
.L_x_205:
[----:B------:R-:W-:Y:S05]  /*68e0*/  BSYNC B1 ;  /* 0x0000000000017941 */ /* 0x000fea0003800000 */
.L_x_204:
        /* <DEDUP_REMOVED lines=9> */
.L_x_207:
[----:B------:R-:W-:Y:S05]  /*6980*/  BSYNC B1 ;  /* 0x0000000000017941 */ /* 0x000fea0003800000 */
.L_x_206:
        /* <DEDUP_REMOVED lines=9> */
.L_x_209:
[----:B------:R-:W-:Y:S05]  /*6a20*/  BSYNC B1 ;  /* 0x0000000000017941 */ /* 0x000fea0003800000 */
.L_x_208:
        /* <DEDUP_REMOVED lines=9> */
.L_x_211:
[----:B------:R-:W-:Y:S05]  /*6ac0*/  BSYNC B1 ;  /* 0x0000000000017941 */ /* 0x000fea0003800000 */
.L_x_210:
        /* <DEDUP_REMOVED lines=9> */
.L_x_213:
[----:B------:R-:W-:Y:S05]  /*6b60*/  BSYNC B1 ;  /* 0x0000000000017941 */ /* 0x000fea0003800000 */
.L_x_212:
        /* <DEDUP_REMOVED lines=9> */
.L_x_215:
[----:B------:R-:W-:Y:S05]  /*6c00*/  BSYNC B1 ;  /* 0x0000000000017941 */ /* 0x000fea0003800000 */
.L_x_214:
        /* <DEDUP_REMOVED lines=9> */
.L_x_217:
[----:B------:R-:W-:Y:S05]  /*6ca0*/  BSYNC B1 ;  /* 0x0000000000017941 */ /* 0x000fea0003800000 */
.L_x_216:
        /* <DEDUP_REMOVED lines=9> */
.L_x_219:
[----:B------:R-:W-:Y:S05]  /*6d40*/  BSYNC B1 ;  /* 0x0000000000017941 */ /* 0x000fea0003800000 */
.L_x_218:
        /* <DEDUP_REMOVED lines=9> */
.L_x_221:
[----:B------:R-:W-:Y:S05]  /*6de0*/  BSYNC B1 ;  /* 0x0000000000017941 */ /* 0x000fea0003800000 */
.L_x_220:
        /* <DEDUP_REMOVED lines=9> */
.L_x_223:
[----:B------:R-:W-:Y:S05]  /*6e80*/  BSYNC B1 ;  /* 0x0000000000017941 */ /* 0x000fea0003800000 */
.L_x_222:
        /* <DEDUP_REMOVED lines=9> */
.L_x_225:
[----:B------:R-:W-:Y:S05]  /*6f20*/  BSYNC B1 ;  /* 0x0000000000017941 */ /* 0x000fea0003800000 */
.L_x_224:
        /* <DEDUP_REMOVED lines=9> */
.L_x_227:
[----:B------:R-:W-:Y:S05]  /*6fc0*/  BSYNC B1 ;  /* 0x0000000000017941 */ /* 0x000fea0003800000 */
.L_x_226:
        /* <DEDUP_REMOVED lines=9> */
.L_x_229:
[----:B------:R-:W-:Y:S05]  /*7060*/  BSYNC B1 ;  /* 0x0000000000017941 */ /* 0x000fea0003800000 */
.L_x_228:
        /* <DEDUP_REMOVED lines=9> */
.L_x_231:
[----:B------:R-:W-:Y:S05]  /*7100*/  BSYNC B1 ;  /* 0x0000000000017941 */ /* 0x000fea0003800000 */
.L_x_230:
        /* <DEDUP_REMOVED lines=9> */
.L_x_233:
[----:B------:R-:W-:Y:S05]  /*71a0*/  BSYNC B1 ;  /* 0x0000000000017941 */ /* 0x000fea0003800000 */
.L_x_232:
        /* <DEDUP_REMOVED lines=9> */
.L_x_235:
[----:B------:R-:W-:Y:S05]  /*7240*/  BSYNC B1 ;  /* 0x0000000000017941 */ /* 0x000fea0003800000 */
.L_x_234:
        /* <DEDUP_REMOVED lines=9> */
.L_x_237:
[----:B------:R-:W-:Y:S05]  /*72e0*/  BSYNC B1 ;  /* 0x0000000000017941 */ /* 0x000fea0003800000 */
.L_x_236:
        /* <DEDUP_REMOVED lines=9> */
.L_x_239:
[----:B------:R-:W-:Y:S05]  /*7380*/  BSYNC B1 ;  /* 0x0000000000017941 */ /* 0x000fea0003800000 */
.L_x_238:
        /* <DEDUP_REMOVED lines=9> */
.L_x_241:
[----:B------:R-:W-:Y:S05]  /*7420*/  BSYNC B1 ;  /* 0x0000000000017941 */ /* 0x000fea0003800000 */
.L_x_240:
        /* <DEDUP_REMOVED lines=9> */
.L_x_243:
[----:B------:R-:W-:Y:S05]  /*74c0*/  BSYNC B1 ;  /* 0x0000000000017941 */ /* 0x000fea0003800000 */
.L_x_242:
        /* <DEDUP_REMOVED lines=9> */
.L_x_245:
[----:B------:R-:W-:Y:S05]  /*7560*/  BSYNC B1 ;  /* 0x0000000000017941 */ /* 0x000fea0003800000 */
.L_x_244:
        /* <DEDUP_REMOVED lines=9> */
.L_x_247:
[----:B------:R-:W-:Y:S05]  /*7600*/  BSYNC B1 ;  /* 0x0000000000017941 */ /* 0x000fea0003800000 */
.L_x_246:
        /* <DEDUP_REMOVED lines=9> */
.L_x_249:
[----:B------:R-:W-:Y:S05]  /*76a0*/  BSYNC B1 ;  /* 0x0000000000017941 */ /* 0x000fea0003800000 */
.L_x_248:
        /* <DEDUP_REMOVED lines=9> */
.L_x_251:
[----:B------:R-:W-:Y:S05]  /*7740*/  BSYNC B1 ;  /* 0x0000000000017941 */ /* 0x000fea0003800000 */
.L_x_250:
        /* <DEDUP_REMOVED lines=9> */
.L_x_253:
[----:B------:R-:W-:Y:S05]  /*77e0*/  BSYNC B1 ;  /* 0x0000000000017941 */ /* 0x000fea0003800000 */
.L_x_252:
        /* <DEDUP_REMOVED lines=9> */
.L_x_255:
[----:B------:R-:W-:Y:S05]  /*7880*/  BSYNC B1 ;  /* 0x0000000000017941 */ /* 0x000fea0003800000 */
.L_x_254:
        /* <DEDUP_REMOVED lines=9> */
.L_x_257:
[----:B------:R-:W-:Y:S05]  /*7920*/  BSYNC B1 ;  /* 0x0000000000017941 */ /* 0x000fea0003800000 */
.L_x_256:
        /* <DEDUP_REMOVED lines=9> */
.L_x_259:
[----:B------:R-:W-:Y:S05]  /*79c0*/  BSYNC B1 ;  /* 0x0000000000017941 */ /* 0x000fea0003800000 */
.L_x_258:
        /* <DEDUP_REMOVED lines=9> */
.L_x_261:
[----:B------:R-:W-:Y:S05]  /*7a60*/  BSYNC B1 ;  /* 0x0000000000017941 */ /* 0x000fea0003800000 */
.L_x_260:
        /* <DEDUP_REMOVED lines=9> */
.L_x_263:
[----:B------:R-:W-:Y:S05]  /*7b00*/  BSYNC B1 ;  /* 0x0000000000017941 */ /* 0x000fea0003800000 */
.L_x_262:
        /* <DEDUP_REMOVED lines=9> */
.L_x_265:
[----:B------:R-:W-:Y:S05]  /*7ba0*/  BSYNC B1 ;  /* 0x0000000000017941 */ /* 0x000fea0003800000 */
.L_x_264:
        /* <DEDUP_REMOVED lines=9> */
.L_x_267:
[----:B------:R-:W-:Y:S05]  /*7c40*/  BSYNC B1 ;  /* 0x0000000000017941 */ /* 0x000fea0003800000 */
.L_x_266:
        /* <DEDUP_REMOVED lines=9> */
.L_x_269:
[----:B------:R-:W-:Y:S05]  /*7ce0*/  BSYNC B1 ;  /* 0x0000000000017941 */ /* 0x000fea0003800000 */
.L_x_268:
        /* <DEDUP_REMOVED lines=9> */
.L_x_271:
[----:B------:R-:W-:Y:S05]  /*7d80*/  BSYNC B1 ;  /* 0x0000000000017941 */ /* 0x000fea0003800000 */
.L_x_270:
        /* <DEDUP_REMOVED lines=9> */
.L_x_273:
[----:B------:R-:W-:Y:S05]  /*7e20*/  BSYNC B1 ;  /* 0x0000000000017941 */ /* 0x000fea0003800000 */
.L_x_272:
        /* <DEDUP_REMOVED lines=9> */
.L_x_275:
[----:B------:R-:W-:Y:S05]  /*7ec0*/  BSYNC B1 ;  /* 0x0000000000017941 */ /* 0x000fea0003800000 */
.L_x_274:
[----:B012--5:R-:W-:Y:S01]  /*7ed0*/  HADD2.F32 R4, -RZ, R172.H0_H0 ;  /* 0x200000acff047230 */ /* 0x027fe20000004100 */
        /* <DEDUP_REMOVED lines=8> */
.L_x_277:
[----:B------:R-:W-:Y:S05]  /*7f60*/  BSYNC B1 ;  /* 0x0000000000017941 */ /* 0x000fea0003800000 */
.L_x_276:
[----:B0----5:R-:W-:Y:S01]  /*7f70*/  HADD2.F32 R4, -RZ, R172.H0_H0 ;  /* 0x200000acff047230 */ /* 0x021fe20000004100 */
[----:B------:R-:W-:Y:S01]  /*7f80*/  ISETP.GT.AND P1, PT, R0, 0x79, P1 ;  /* 0x000000790000780c */ /* 0x000fe20000f24270 */
[----:B------:R-:W-:Y:S01]  /*7f90*/  @P2 IMAD.MOV.U32 R5, RZ, RZ, R9 ;  /* 0x000000ffff052224 */ /* 0x000fe200078e0009 */
[----:B------:R-:W-:Y:S02]  /*7fa0*/  BSSY B1, `(.L_x_278) ;  /* 0x0000008000017945 */ /* 0x000fe40003800000 */
[----:B------:R-:W-:Y:S01]  /*7fb0*/  FMUL R3, R4, R155 ;  /* 0x0000009b04037220 */ /* 0x000fe20000400000 */
[----:B------:R-:W-:-:S03]  /*7fc0*/  @P2 IMAD.MOV.U32 R4, RZ, RZ, R8 ;  /* 0x000000ffff042224 */ /* 0x000fc600078e0008 */
[----:B------:R-:W-:-:S05]  /*7fd0*/  FFMA R3, R86, R154, R3 ;  /* 0x0000009a56037223 */ /* 0x000fca0000000003 */
[----:B------:R-:W-:-:S05]  /*7fe0*/  F2FP.F16.F32.PACK_AB R3, RZ, R3 ;  /* 0x00000003ff03723e */ /* 0x000fca00000000ff */
[----:B------:R0:W-:Y:S01]  /*7ff0*/  @P2 STG.E.U16 desc[UR36][R4.64+0xf0], R3 ;  /* 0x0000f00304002986 */ /* 0x0001e2000c101524 */
[----:B------:R-:W-:Y:S05]  /*8000*/  @!P1 BRA `(.L_x_279) ;  /* 0x0000000000049947 */ /* 0x000fea0003800000 */
[----:B------:R2:W5:Y:S02]  /*8010*/  LDG.E.LTC128B.U16 R172, desc[UR36][R10.64+0xf2] ;  /* 0x0000f2240aac7981 */ /* 0x000564000c1e1520 */
.L_x_279:
[----:B------:R-:W-:Y:S05]  /*8020*/  BSYNC B1 ;  /* 0x0000000000017941 */ /* 0x000fea0003800000 */
.L_x_278:
[----:B------:R-:W-:Y:S05]  /*8030*/  @!P1 BRA `(.L_x_280) ;  /* 0x00000024004c9947 */ /* 0x000fea0003800000 */
[----:B-----5:R-:W-:-:S05]  /*8040*/  HADD2.F32 R172, -RZ, R172.H0_H0 ;  /* 0x200000acffac7230 */ /* 0x020fca0000004100 */
[----:B------:R-:W-:-:S04]  /*8050*/  FMUL R172, R172, R155 ;  /* 0x0000009bacac7220 */ /* 0x000fc80000400000 */
[----:B------:R-:W-:-:S05]  /*8060*/  FFMA R172, R87, R154, R172 ;  /* 0x0000009a57ac7223 */ /* 0x000fca00000000ac */
[----:B------:R-:W-:-:S05]  /*8070*/  F2FP.F16.F32.PACK_AB R172, RZ, R172 ;  /* 0x000000acffac723e */ /* 0x000fca00000000ff */
[----:B------:R0:W-:Y:S01]  /*8080*/  STG.E.U16 desc[UR36][R8.64+0xf2], R172 ;  /* 0x0000f2ac08007986 */ /* 0x0001e2000c101524 */
[----:B------:R-:W-:Y:S05]  /*8090*/  BRA `(.L_x_280) ;  /* 0x0000002400347947 */ /* 0x000fea0003800000 */
.L_x_29:
[----:B------:R-:W-:Y:S01]  /*80a0*/  ULDC.64 UR4, c[0x0][0x5c0] ;  /* 0x0001700000047ab9 */ /* 0x000fe20000000a00 */
[-C--:B------:R-:W-:Y:S01]  /*80b0*/  FMUL R88, R88, R154.reuse ;  /* 0x0000009a58587220 */ /* 0x080fe20000400000 */
[----:B------:R-:W-:Y:S01]  /*80c0*/  LEA R8, P0, R166, UR4, 0x1 ;  /* 0x00000004a6087c11 */ /* 0x000fe2000f8008ff */
[----:B------:R-:W-:Y:S01]  /*80d0*/  IMAD.SHL.U32 R7, R4, 0x10, RZ ;  /* 0x0000001004077824 */ /* 0x000fe200078e00ff */
[----:B------:R-:W-:Y:S01]  /*80e0*/  ISETP.GT.AND P2, PT, R0, 0x1, P3 ;  /* 0x000000010000780c */ /* 0x000fe20001f44270 */
[-C--:B------:R-:W-:Y:S01]  /*80f0*/  FMUL R89, R89, R154.reuse ;  /* 0x0000009a59597220 */ /* 0x080fe20000400000 */
[----:B------:R-:W-:Y:S01]  /*8100*/  LEA.HI.X R9, R166, UR5, R169, 0x1, P0 ;  /* 0x00000005a6097c11 */ /* 0x000fe200080f0ca9 */
[-C--:B------:R-:W-:Y:S01]  /*8110*/  FMUL R90, R90, R154.reuse ;  /* 0x0000009a5a5a7220 */ /* 0x080fe20000400000 */
[----:B------:R-:W-:Y:S01]  /*8120*/  ISETP.GT.AND P0, PT, R3, 0x8, PT ;  /* 0x000000080300780c */ /* 0x000fe20003f04270 */
[----:B------:R-:W-:Y:S01]  /*8130*/  FMUL R91, R91, R154 ;  /* 0x0000009a5b5b7220 */ /* 0x000fe20000400000 */
[----:B------:R-:W-:Y:S01]  /*8140*/  F2FP.F16.F32.PACK_AB R88, RZ, R88 ;  /* 0x00000058ff58723e */ /* 0x000fe200000000ff */
[-C--:B------:R-:W-:Y:S01]  /*8150*/  FMUL R92, R92, R154.reuse ;  /* 0x0000009a5c5c7220 */ /* 0x080fe20000400000 */
[----:B------:R-:W-:Y:S01]  /*8160*/  ISETP.GT.AND P4, PT, R0, RZ, P0 ;  /* 0x000000ff0000720c */ /* 0x000fe20000784270 */
[-C--:B------:R-:W-:Y:S01]  /*8170*/  FMUL R93, R93, R154.reuse ;  /* 0x0000009a5d5d7220 */ /* 0x080fe20000400000 */
[--C-:B------:R-:W-:Y:S01]  /*8180*/  SHF.L.U64.HI R6, R4, 0x4, R5.reuse ;  /* 0x0000000404067819 */ /* 0x100fe20000010205 */
[----:B------:R-:W-:Y:S01]  /*8190*/  @P1 STG.E.U16 desc[UR36][R8.64], R88 ;  /* 0x0000005808001986 */ /* 0x000fe2000c101524 */
[----:B------:R-:W-:Y:S01]  /*81a0*/  ISETP.GT.AND P1, PT, R0, 0x1, P0 ;  /* 0x000000010000780c */ /* 0x000fe20000724270 */
[----:B------:R-:W-:Y:S01]  /*81b0*/  FMUL R94, R94, R154 ;  /* 0x0000009a5e5e7220 */ /* 0x000fe20000400000 */
[----:B------:R-:W-:Y:S01]  /*81c0*/  IADD3 R10, P5, R7, R8, RZ ;  /* 0x00000008070a7210 */ /* 0x000fe20007fbe0ff */
[-C--:B------:R-:W-:Y:S01]  /*81d0*/  FMUL R95, R95, R154.reuse ;  /* 0x0000009a5f5f7220 */ /* 0x080fe20000400000 */
[----:B------:R-:W-:Y:S01]  /*81e0*/  F2FP.F16.F32.PACK_AB R89, RZ, R89 ;  /* 0x00000059ff59723e */ /* 0x000fe200000000ff */
[----:B------:R-:W-:Y:S01]  /*81f0*/  FMUL R96, R96, R154 ;  /* 0x0000009a60607220 */ /* 0x000fe20000400000 */
[----:B------:R-:W-:Y:S01]  /*8200*/  F2FP.F16.F32.PACK_AB R90, RZ, R90 ;  /* 0x0000005aff5a723e */ /* 0x000fe200000000ff */
[-C--:B------:R-:W-:Y:S01]  /*8210*/  FMUL R97, R97, R154.reuse ;  /* 0x0000009a61617220 */ /* 0x080fe20000400000 */
[----:B------:R-:W-:Y:S01]  /*8220*/  IADD3.X R11, R6, R9, RZ, P5, !PT ;  /* 0x00000009060b7210 */ /* 0x000fe20002ffe4ff */
[----:B------:R-:W-:Y:S01]  /*8230*/  @P2 STG.E.U16 desc[UR36][R8.64+0x2], R89 ;  /* 0x0000025908002986 */ /* 0x000fe2000c101524 */
[----:B------:R-:W-:Y:S01]  /*8240*/  F2FP.F16.F32.PACK_AB R91, RZ, R91 ;  /* 0x0000005bff5b723e */ /* 0x000fe200000000ff */
[-C--:B------:R-:W-:Y:S01]  /*8250*/  FMUL R98, R98, R154.reuse ;  /* 0x0000009a62627220 */ /* 0x080fe20000400000 */
[C---:B------:R-:W-:Y:S01]  /*8260*/  ISETP.GT.AND P5, PT, R0.reuse, 0x9, P3 ;  /* 0x000000090000780c */ /* 0x040fe20001fa4270 */
[----:B------:R-:W-:Y:S01]  /*8270*/  @P4 STG.E.U16 desc[UR36][R10.64], R90 ;  /* 0x0000005a0a004986 */ /* 0x000fe2000c101524 */
[C---:B------:R-:W-:Y:S01]  /*8280*/  ISETP.GT.AND P4, PT, R0.reuse, 0x8, P3 ;  /* 0x000000080000780c */ /* 0x040fe20001f84270 */
[-C--:B------:R-:W-:Y:S01]  /*8290*/  FMUL R99, R99, R154.reuse ;  /* 0x0000009a63637220 */ /* 0x080fe20000400000 */
[C---:B------:R-:W-:Y:S01]  /*82a0*/  ISETP.GT.AND P2, PT, R0.reuse, 0x8, P0 ;  /* 0x000000080000780c */ /* 0x040fe20000744270 */
[----:B------:R-:W-:Y:S01]  /*82b0*/  @P1 STG.E.U16 desc[UR36][R10.64+0x2], R91 ;  /* 0x0000025b0a001986 */ /* 0x000fe2000c101524 */
[----:B------:R-:W-:Y:S01]  /*82c0*/  ISETP.GT.AND P1, PT, R0, 0x9, P0 ;  /* 0x000000090000780c */ /* 0x000fe20000724270 */
[----:B------:R-:W-:Y:S01]  /*82d0*/  FMUL R100, R100, R154 ;  /* 0x0000009a64647220 */ /* 0x000fe20000400000 */
[----:B------:R-:W-:Y:S01]  /*82e0*/  F2FP.F16.F32.PACK_AB R92, RZ, R92 ;  /* 0x0000005cff5c723e */ /* 0x000fe200000000ff */
[-C--:B------:R-:W-:Y:S01]  /*82f0*/  FMUL R101, R101, R154.reuse ;  /* 0x0000009a65657220 */ /* 0x080fe20000400000 */
[----:B------:R-:W-:Y:S01]  /*8300*/  F2FP.F16.F32.PACK_AB R93, RZ, R93 ;  /* 0x0000005dff5d723e */ /* 0x000fe200000000ff */
[----:B------:R-:W-:Y:S01]  /*8310*/  FMUL R102, R102, R154 ;  /* 0x0000009a66667220 */ /* 0x000fe20000400000 */
[----:B------:R-:W-:Y:S01]  /*8320*/  F2FP.F16.F32.PACK_AB R94, RZ, R94 ;  /* 0x0000005eff5e723e */ /* 0x000fe200000000ff */
[-C--:B------:R-:W-:Y:S01]  /*8330*/  FMUL R103, R103, R154.reuse ;  /* 0x0000009a67677220 */ /* 0x080fe20000400000 */
[----:B------:R-:W-:Y:S01]  /*8340*/  F2FP.F16.F32.PACK_AB R95, RZ, R95 ;  /* 0x0000005fff5f723e */ /* 0x000fe200000000ff */
[----:B------:R-:W-:Y:S01]  /*8350*/  @P4 STG.E.U16 desc[UR36][R8.64+0x10], R92 ;  /* 0x0000105c08004986 */ /* 0x000fe2000c101524 */
[----:B------:R-:W-:Y:S01]  /*8360*/  ISETP.GT.AND P4, PT, R0, 0x10, P3 ;  /* 0x000000100000780c */ /* 0x000fe20001f84270 */
[----:B------:R-:W-:Y:S01]  /*8370*/  FMUL R104, R104, R154 ;  /* 0x0000009a68687220 */ /* 0x000fe20000400000 */
[----:B------:R-:W-:Y:S01]  /*8380*/  F2FP.F16.F32.PACK_AB R96, RZ, R96 ;  /* 0x00000060ff60723e */ /* 0x000fe200000000ff */
[----:B------:R-:W-:Y:S01]  /*8390*/  @P5 STG.E.U16 desc[UR36][R8.64+0x12], R93 ;  /* 0x0000125d08005986 */ /* 0x000fe2000c101524 */
[----:B------:R-:W-:Y:S01]  /*83a0*/  F2FP.F16.F32.PACK_AB R97, RZ, R97 ;  /* 0x00000061ff61723e */ /* 0x000fe200000000ff */
[-C--:B------:R-:W-:Y:S01]  /*83b0*/  FMUL R105, R105, R154.reuse ;  /* 0x0000009a69697220 */ /* 0x080fe20000400000 */
[C---:B------:R-:W-:Y:S01]  /*83c0*/  ISETP.GT.AND P5, PT, R0.reuse, 0x11, P0 ;  /* 0x000000110000780c */ /* 0x040fe200007a4270 */
[----:B------:R-:W-:Y:S01]  /*83d0*/  @P2 STG.E.U16 desc[UR36][R10.64+0x10], R94 ;  /* 0x0000105e0a002986 */ /* 0x000fe2000c101524 */
[----:B------:R-:W-:Y:S01]  /*83e0*/  ISETP.GT.AND P2, PT, R0, 0x10, P0 ;  /* 0x000000100000780c */ /* 0x000fe20000744270 */
[----:B------:R-:W-:Y:S01]  /*83f0*/  FMUL R106, R106, R154 ;  /* 0x0000009a6a6a7220 */ /* 0x000fe20000400000 */
[----:B------:R-:W-:Y:S01]  /*8400*/  F2FP.F16.F32.PACK_AB R98, RZ, R98 ;  /* 0x00000062ff62723e */ /* 0x000fe200000000ff */
[----:B------:R-:W-:Y:S01]  /*8410*/  @P1 STG.E.U16 desc[UR36][R10.64+0x12], R95 ;  /* 0x0000125f0a001986 */ /* 0x000fe2000c101524 */
[C---:B------:R-:W-:Y:S01]  /*8420*/  ISETP.GT.AND P1, PT, R0.reuse, 0x11, P3 ;  /* 0x000000110000780c */ /* 0x040fe20001f24270 */
[-C--:B------:R-:W-:Y:S01]  /*8430*/  FMUL R107, R107, R154.reuse ;  /* 0x0000009a6b6b7220 */ /* 0x080fe20000400000 */
[----:B------:R-:W-:Y:S01]  /*8440*/  F2FP.F16.F32.PACK_AB R99, RZ, R99 ;  /* 0x00000063ff63723e */ /* 0x000fe200000000ff */
        /* <DEDUP_REMOVED lines=61> */
[----:B------:R-:W-:Y:S01]  /*8820*/  ISETP.GT.AND P4, PT, R0, 0x31, P3 ;  /* 0x000000310000780c */ /* 0x000fe20001f84270 */
[-C--:B------:R-:W-:Y:S01]  /*8830*/  FMUL R125, R125, R154.reuse ;  /* 0x0000009a7d7d7220 */ /* 0x080fe20000400000 */
[----:B------:R-:W-:Y:S01]  /*8840*/  F2FP.F16.F32.PACK_AB R117, RZ, R117 ;  /* 0x00000075ff75723e */ /* 0x000fe200000000ff */
[----:B------:R-:W-:Y:S01]  /*8850*/  FMUL R126, R126, R154 ;  /* 0x0000009a7e7e7220 */ /* 0x000fe20000400000 */
[----:B------:R-:W-:Y:S01]  /*8860*/  F2FP.F16.F32.PACK_AB R118, RZ, R118 ;  /* 0x00000076ff76723e */ /* 0x000fe200000000ff */
[-C--:B------:R-:W-:Y:S01]  /*8870*/  FMUL R127, R127, R154.reuse ;  /* 0x0000009a7f7f7220 */ /* 0x080fe20000400000 */
[----:B------:R-:W-:Y:S01]  /*8880*/  F2FP.F16.F32.PACK_AB R119, RZ, R119 ;  /* 0x00000077ff77723e */ /* 0x000fe200000000ff */
        /* <DEDUP_REMOVED lines=62> */
[----:B------:R-:W-:Y:S01]  /*8c70*/  FMUL R145, R145, R154 ;  /* 0x0000009a91917220 */ /* 0x000fe20000400000 */
[----:B------:R-:W-:Y:S01]  /*8c80*/  F2FP.F16.F32.PACK_AB R137, RZ, R137 ;  /* 0x00000089ff89723e */ /* 0x000fe200000000ff */
[----:B------:R-:W-:Y:S01]  /*8c90*/  IMAD.SHL.U32 R21, R4, 0x100, RZ ;  /* 0x0000010004157824 */ /* 0x000fe200078e00ff */
[----:B------:R-:W-:Y:S01]  /*8ca0*/  F2FP.F16.F32.PACK_AB R138, RZ, R138 ;  /* 0x0000008aff8a723e */ /* 0x000fe200000000ff */
[-C--:B------:R-:W-:Y:S01]  /*8cb0*/  FMUL R146, R146, R154.reuse ;  /* 0x0000009a92927220 */ /* 0x080fe20000400000 */
[----:B------:R-:W-:Y:S01]  /*8cc0*/  F2FP.F16.F32.PACK_AB R139, RZ, R139 ;  /* 0x0000008bff8b723e */ /* 0x000fe200000000ff */
[----:B------:R-:W-:Y:S01]  /*8cd0*/  @P1 STG.E.U16 desc[UR36][R8.64+0x90], R124 ;  /* 0x0000907c08001986 */ /* 0x000fe2000c101524 */
[C---:B------:R-:W-:Y:S01]  /*8ce0*/  ISETP.GT.AND P1, PT, R0.reuse, 0x50, P3 ;  /* 0x000000500000780c */ /* 0x040fe20001f24270 */
[----:B------:R-:W-:Y:S01]  /*8cf0*/  FMUL R147, R147, R154 ;  /* 0x0000009a93937220 */ /* 0x000fe20000400000 */
[----:B------:R-:W-:Y:S01]  /*8d00*/  F2FP.F16.F32.PACK_AB R140, RZ, R140 ;  /* 0x0000008cff8c723e */ /* 0x000fe200000000ff */
[----:B------:R-:W-:Y:S01]  /*8d10*/  @P2 STG.E.U16 desc[UR36][R8.64+0x92], R125 ;  /* 0x0000927d08002986 */ /* 0x000fe2000c101524 */
[----:B------:R-:W-:Y:S01]  /*8d20*/  ISETP.GT.AND P2, PT, R0, 0x51, P3 ;  /* 0x000000510000780c */ /* 0x000fe20001f44270 */
        /* <DEDUP_REMOVED lines=17> */
[----:B------:R-:W-:Y:S01]  /*8e40*/  SHF.L.U64.HI R15, R4, 0x8, R5 ;  /* 0x00000008040f7819 */ /* 0x000fe20000010205 */
[----:B------:R-:W-:Y:S01]  /*8e50*/  @P5 STG.E.U16 desc[UR36][R10.64+0xa0], R130 ;  /* 0x0000a0820a005986 */ /* 0x000fe2000c101524 */
[----:B------:R-:W-:Y:S01]  /*8e60*/  ISETP.GT.AND P5, PT, R0, 0x58, P0 ;  /* 0x000000580000780c */ /* 0x000fe200007a4270 */
        /* <DEDUP_REMOVED lines=26> */
[-C--:B------:R-:W-:Y:S01]  /*9010*/  FMUL R32, R32, R154.reuse ;  /* 0x0000009a20207220 */ /* 0x080fe20000400000 */
[----:B------:R-:W-:Y:S01]  /*9020*/  F2FP.F16.F32.PACK_AB R25, RZ, R25 ;  /* 0x00000019ff19723e */ /* 0x000fe200000000ff */
[----:B------:R-:W-:Y:S01]  /*9030*/  FMUL R33, R33, R154 ;  /* 0x0000009a21217220 */ /* 0x000fe20000400000 */
        /* <DEDUP_REMOVED lines=27> */
[----:B------:R-:W-:Y:S01]  /*91f0*/  FMUL R41, R41, R154 ;  /* 0x0000009a29297220 */ /* 0x000fe20000400000 */
        /* <DEDUP_REMOVED lines=9> */
[----:B------:R-:W-:Y:S01]  /*9290*/  @P1 IMAD.MOV.U32 R4, RZ, RZ, R8 ;  /* 0x000000ffff041224 */ /* 0x000fe200078e0008 */
[----:B------:R-:W-:Y:S01]  /*92a0*/  F2FP.F16.F32.PACK_AB R37, RZ, R37 ;  /* 0x00000025ff25723e */ /* 0x000fe200000000ff */
[----:B------:R-:W-:Y:S01]  /*92b0*/  @P1 IMAD.MOV.U32 R5, RZ, RZ, R9 ;  /* 0x000000ffff051224 */ /* 0x000fe200078e0009 */
[----:B------:R-:W-:Y:S01]  /*92c0*/  F2FP.F16.F32.PACK_AB R38, RZ, R38 ;  /* 0x00000026ff26723e */ /* 0x000fe200000000ff */
[-C--:B------:R-:W-:Y:S01]  /*92d0*/  FMUL R44, R44, R154.reuse ;  /* 0x0000009a2c2c7220 */ /* 0x080fe20000400000 */
[----:B------:R-:W-:Y:S01]  /*92e0*/  F2FP.F16.F32.PACK_AB R39, RZ, R39 ;  /* 0x00000027ff27723e */ /* 0x000fe200000000ff */
[----:B------:R-:W-:Y:S01]  /*92f0*/  FMUL R45, R45, R154 ;  /* 0x0000009a2d2d7220 */ /* 0x000fe20000400000 */
[----:B------:R0:W-:Y:S01]  /*9300*/  @P1 STG.E.U16 desc[UR36][R4.64+0xe2], R145 ;  /* 0x0000e29104001986 */ /* 0x0001e2000c101524 */
[----:B------:R-:W-:Y:S01]  /*9310*/  IADD3 R12, P1, P2, R7, R8, R21 ;  /* 0x00000008070c7210 */ /* 0x000fe20007a3e015 */
[----:B------:R-:W-:Y:S01]  /*9320*/  FMUL R46, R46, R154 ;  /* 0x0000009a2e2e7220 */ /* 0x000fe20000400000 */
[----:B------:R-:W-:Y:S01]  /*9330*/  F2FP.F16.F32.PACK_AB R40, RZ, R40 ;  /* 0x00000028ff28723e */ /* 0x000fe200000000ff */
[-C--:B------:R-:W-:Y:S01]  /*9340*/  FMUL R47, R47, R154.reuse ;  /* 0x0000009a2f2f7220 */ /* 0x080fe20000400000 */
[----:B------:R-:W-:Y:S01]  /*9350*/  IADD3.X R13, R6, R9, R15, P1, P2 ;  /* 0x00000009060d7210 */ /* 0x000fe20000fe440f */
[-C--:B------:R-:W-:Y:S01]  /*9360*/  FMUL R48, R48, R154.reuse ;  /* 0x0000009a30307220 */ /* 0x080fe20000400000 */
[----:B------:R-:W-:Y:S01]  /*9370*/  ISETP.GT.AND P1, PT, R3, 0x80, PT ;  /* 0x000000800300780c */ /* 0x000fe20003f24270 */
[-C--:B------:R-:W-:Y:S01]  /*9380*/  FMUL R49, R49, R154.reuse ;  /* 0x0000009a31317220 */ /* 0x080fe20000400000 */
[----:B------:R-:W-:Y:S01]  /*9390*/  ISETP.GT.AND P2, PT, R3, 0x88, PT ;  /* 0x000000880300780c */ /* 0x000fe20003f44270 */
[----:B------:R-:W-:Y:S01]  /*93a0*/  FMUL R50, R50, R154 ;  /* 0x0000009a32327220 */ /* 0x000fe20000400000 */
[----:B------:R-:W-:Y:S01]  /*93b0*/  F2FP.F16.F32.PACK_AB R41, RZ, R41 ;  /* 0x00000029ff29723e */ /* 0x000fe200000000ff */
[----:B0-----:R-:W-:Y:S01]  /*93c0*/  @P5 IMAD.MOV.U32 R4, RZ, RZ, R10 ;  /* 0x000000ffff045224 */ /* 0x001fe200078e000a */
[----:B------:R-:W-:Y:S01]  /*93d0*/  F2FP.F16.F32.PACK_AB R42, RZ, R42 ;  /* 0x0000002aff2a723e */ /* 0x000fe200000000ff */
[----:B------:R-:W-:Y:S01]  /*93e0*/  @P5 IMAD.MOV.U32 R5, RZ, RZ, R11 ;  /* 0x000000ffff055224 */ /* 0x000fe200078e000b */
[----:B------:R-:W-:Y:S01]  /*93f0*/  F2FP.F16.F32.PACK_AB R43, RZ, R43 ;  /* 0x0000002bff2b723e */ /* 0x000fe200000000ff */
[----:B------:R-:W-:Y:S01]  /*9400*/  FMUL R51, R51, R154 ;  /* 0x0000009a33337220 */ /* 0x000fe20000400000 */
[----:B------:R-:W-:Y:S01]  /*9410*/  F2FP.F16.F32.PACK_AB R44, RZ, R44 ;  /* 0x0000002cff2c723e */ /* 0x000fe200000000ff */
[-C--:B------:R-:W-:Y:S01]  /*9420*/  FMUL R52, R52, R154.reuse ;  /* 0x0000009a34347220 */ /* 0x080fe20000400000 */
[----:B------:R0:W-:Y:S01]  /*9430*/  @P5 STG.E.U16 desc[UR36][R4.64+0xe0], R146 ;  /* 0x0000e09204005986 */ /* 0x0001e2000c101524 */
[C---:B------:R-:W-:Y:S01]  /*9440*/  ISETP.GT.AND P5, PT, R0.reuse, 0x78, P3 ;  /* 0x000000780000780c */ /* 0x040fe20001fa4270 */
[-C--:B------:R-:W-:Y:S01]  /*9450*/  FMUL R53, R53, R154.reuse ;  /* 0x0000009a35357220 */ /* 0x080fe20000400000 */
[C---:B------:R-:W-:Y:S01]  /*9460*/  ISETP.GT.AND P3, PT, R0.reuse, 0x79, P3 ;  /* 0x000000790000780c */ /* 0x040fe20001f64270 */
[----:B------:R-:W-:Y:S01]  /*9470*/  @P4 STG.E.U16 desc[UR36][R10.64+0xe2], R147 ;  /* 0x0000e2930a004986 */ /* 0x000fe2000c101524 */
[----:B------:R-:W-:Y:S01]  /*9480*/  ISETP.GT.AND P4, PT, R0, 0x78, P0 ;  /* 0x000000780000780c */ /* 0x000fe20000784270 */
[-C--:B------:R-:W-:Y:S01]  /*9490*/  FMUL R54, R54, R154.reuse ;  /* 0x0000009a36367220 */ /* 0x080fe20000400000 */
[----:B------:R-:W-:Y:S01]  /*94a0*/  ISETP.GT.AND P0, PT, R0, 0x79, P0 ;  /* 0x000000790000780c */ /* 0x000fe20000704270 */
[-C--:B------:R-:W-:Y:S01]  /*94b0*/  FMUL R55, R55, R154.reuse ;  /* 0x0000009a37377220 */ /* 0x080fe20000400000 */
[----:B------:R-:W-:Y:S01]  /*94c0*/  F2FP.F16.F32.PACK_AB R45, RZ, R45 ;  /* 0x0000002dff2d723e */ /* 0x000fe200000000ff */
[----:B------:R-:W-:Y:S01]  /*94d0*/  FMUL R56, R56, R154 ;  /* 0x0000009a38387220 */ /* 0x000fe20000400000 */
[----:B------:R-:W-:Y:S01]  /*94e0*/  F2FP.F16.F32.PACK_AB R46, RZ, R46 ;  /* 0x0000002eff2e723e */ /* 0x000fe200000000ff */
[----:B------:R-:W-:Y:S01]  /*94f0*/  FMUL R57, R57, R154 ;  /* 0x0000009a39397220 */ /* 0x000fe20000400000 */
[----:B------:R-:W-:Y:S01]  /*9500*/  F2FP.F16.F32.PACK_AB R47, RZ, R47 ;  /* 0x0000002fff2f723e */ /* 0x000fe200000000ff */
[----:B------:R-:W-:Y:S01]  /*9510*/  @P5 STG.E.U16 desc[UR36][R8.64+0xf0], R148 ;  /* 0x0000f09408005986 */ /* 0x000fe2000c101524 */
[----:B0-----:R-:W-:Y:S01]  /*9520*/  IADD3 R4, P5, R21, R8, RZ ;  /* 0x0000000815047210 */ /* 0x001fe20007fbe0ff */
[----:B------:R-:W-:Y:S01]  /*9530*/  FMUL R58, R58, R154 ;  /* 0x0000009a3a3a7220 */ /* 0x000fe20000400000 */
[----:B------:R-:W-:Y:S01]  /*9540*/  F2FP.F16.F32.PACK_AB R48, RZ, R48 ;  /* 0x00000030ff30723e */ /* 0x000fe200000000ff */
[----:B------:R0:W-:Y:S01]  /*9550*/  @P3 STG.E.U16 desc[UR36][R8.64+0xf2], R149 ;  /* 0x0000f29508003986 */ /* 0x0001e2000c101524 */
[C---:B------:R-:W-:Y:S01]  /*9560*/  ISETP.GT.AND P3, PT, R0.reuse, RZ, P1 ;  /* 0x000000ff0000720c */ /* 0x040fe20000f64270 */
[----:B------:R-:W-:Y:S01]  /*9570*/  IMAD.X R5, R15, 0x1, R9, P5 ;  /* 0x000000010f057824 */ /* 0x000fe200028e0609 */
[C---:B------:R-:W-:Y:S01]  /*9580*/  ISETP.GT.AND P5, PT, R0.reuse, RZ, P2 ;  /* 0x000000ff0000720c */ /* 0x040fe200017a4270 */
        /* <DEDUP_REMOVED lines=10> */
[----:B------:R-:W-:Y:S01]  /*9630*/  @P3 STG.E.U16 desc[UR36][R4.64], R24 ;  /* 0x0000001804003986 */ /* 0x000fe2000c101524 */
[C---:B0-----:R-:W-:Y:S01]  /*9640*/  IADD3 R8, P3, R7.reuse, R4, RZ ;  /* 0x0000000407087210 */ /* 0x041fe20007f7e0ff */
[----:B------:R-:W-:Y:S01]  /*9650*/  FMUL R62, R62, R154 ;  /* 0x0000009a3e3e7220 */ /* 0x000fe20000400000 */
[----:B------:R-:W-:Y:S01]  /*9660*/  F2FP.F16.F32.PACK_AB R52, RZ, R52 ;  /* 0x00000034ff34723e */ /* 0x000fe200000000ff */
[----:B------:R-:W-:Y:S01]  /*9670*/  @P4 STG.E.U16 desc[UR36][R4.64+0x2], R25 ;  /* 0x0000021904004986 */ /* 0x000fe2000c101524 */
[----:B------:R-:W-:Y:S01]  /*9680*/  IADD3 R14, P4, R7, R4, RZ ;  /* 0x00000004070e7210 */ /* 0x000fe20007f9e0ff */
[----:B------:R-:W-:Y:S01]  /*9690*/  IMAD.X R9, R6, 0x1, R5, P3 ;  /* 0x0000000106097824 */ /* 0x000fe200018e0605 */
[----:B------:R-:W-:Y:S01]  /*96a0*/  ISETP.GT.AND P3, PT, R0, 0x9, P2 ;  /* 0x000000090000780c */ /* 0x000fe20001764270 */
[-C--:B------:R-:W-:Y:S01]  /*96b0*/  FMUL R63, R63, R154.reuse ;  /* 0x0000009a3f3f7220 */ /* 0x080fe20000400000 */
[----:B------:R-:W-:Y:S01]  /*96c0*/  IADD3.X R15, R6, R5, RZ, P4, !PT ;  /* 0x00000005060f7210 */ /* 0x000fe200027fe4ff */
[-C--:B------:R-:W-:Y:S01]  /*96d0*/  FMUL R64, R64, R154.reuse ;  /* 0x0000009a40407220 */ /* 0x080fe20000400000 */
        /* <DEDUP_REMOVED lines=31> */
[----:B------:R-:W-:Y:S01]  /*98d0*/  FMUL R73, R73, R154 ;  /* 0x0000009a49497220 */ /* 0x000fe20000400000 */
[----:B------:R-:W-:Y:S01]  /*98e0*/  F2FP.F16.F32.PACK_AB R61, RZ, R61 ;  /* 0x0000003dff3d723e */ /* 0x000fe200000000ff */
[----:B------:R-:W-:Y:S01]  /*98f0*/  @P5 STG.E.U16 desc[UR36][R4.64+0x22], R33 ;  /* 0x0000222104005986 */ /* 0x000fe2000c101524 */
[----:B------:R-:W-:Y:S01]  /*9900*/  ISETP.GT.AND P5, PT, R0, 0x19, P1 ;  /* 0x000000190000780c */ /* 0x000fe20000fa4270 */
[--C-:B------:R-:W-:Y:S01]  /*9910*/  @P0 IMAD.MOV.U32 R6, RZ, RZ, R12.reuse ;  /* 0x000000ffff060224 */ /* 0x100fe200078e000c */
[----:B------:R-:W-:Y:S01]  /*9920*/  F2FP.F16.F32.PACK_AB R62, RZ, R62 ;  /* 0x0000003eff3e723e */ /* 0x000fe200000000ff */
[--C-:B------:R-:W-:Y:S01]  /*9930*/  @P0 IMAD.MOV.U32 R7, RZ, RZ, R13.reuse ;  /* 0x000000ffff070224 */ /* 0x100fe200078e000d */
[----:B------:R-:W-:Y:S01]  /*9940*/  F2FP.F16.F32.PACK_AB R63, RZ, R63 ;  /* 0x0000003fff3f723e */ /* 0x000fe200000000ff */
[----:B------:R-:W-:Y:S01]  /*9950*/  FMUL R74, R74, R154 ;  /* 0x0000009a4a4a7220 */ /* 0x000fe20000400000 */
[----:B------:R-:W-:Y:S01]  /*9960*/  F2FP.F16.F32.PACK_AB R64, RZ, R64 ;  /* 0x00000040ff40723e */ /* 0x000fe200000000ff */
[-C--:B------:R-:W-:Y:S01]  /*9970*/  FMUL R75, R75, R154.reuse ;  /* 0x0000009a4b4b7220 */ /* 0x080fe20000400000 */
[----:B------:R0:W-:Y:S01]  /*9980*/  @P0 STG.E.U16 desc[UR36][R6.64+0x20], R34 ;  /* 0x0000202206000986 */ /* 0x0001e2000c101524 */
        /* <DEDUP_REMOVED lines=9> */
[----:B------:R-:W-:Y:S01]  /*9a20*/  FMUL R80, R80, R154 ;  /* 0x0000009a50507220 */ /* 0x000fe20000400000 */
[----:B------:R-:W-:Y:S01]  /*9a30*/  F2FP.F16.F32.PACK_AB R69, RZ, R69 ;  /* 0x00000045ff45723e */ /* 0x000fe200000000ff */
[--C-:B0-----:R-:W-:Y:S01]  /*9a40*/  @P3 IMAD.MOV.U32 R6, RZ, RZ, R12.reuse ;  /* 0x000000ffff063224 */ /* 0x101fe200078e000c */
        /* <DEDUP_REMOVED lines=18> */
[----:B0-----:R-:W-:Y:S01]  /*9b70*/  @P0 IMAD.MOV.U32 R6, RZ, RZ, R12 ;  /* 0x000000ffff060224 */ /* 0x001fe200078e000c */
[----:B------:R-:W-:Y:S01]  /*9b80*/  @P0 MOV R7, R13 ;  /* 0x0000000d00070202 */ /* 0x000fe20000000f00 */
[----:B------:R-:W-:Y:S01]  /*9b90*/  FMUL R86, R86, R154 ;  /* 0x0000009a56567220 */ /* 0x000fe20000400000 */
[----:B------:R-:W-:Y:S01]  /*9ba0*/  F2FP.F16.F32.PACK_AB R76, RZ, R76 ;  /* 0x0000004cff4c723e */ /* 0x000fe200000000ff */
[----:B------:R-:W-:Y:S01]  /*9bb0*/  FMUL R87, R87, R154 ;  /* 0x0000009a57577220 */ /* 0x000fe20000400000 */
[----:B------:R-:W-:Y:S01]  /*9bc0*/  F2FP.F16.F32.PACK_AB R77, RZ, R77 ;  /* 0x0000004dff4d723e */ /* 0x000fe200000000ff */
[----:B------:R0:W-:Y:S01]  /*9bd0*/  @P0 STG.E.U16 desc[UR36][R6.64+0x30], R38 ;  /* 0x0000302606000986 */ /* 0x0001e2000c101524 */
[----:B------:R-:W-:-:S02]  /*9be0*/  ISETP.GT.AND P0, PT, R0, 0x20, P2 ;  /* 0x000000200000780c */ /* 0x000fc40001704270 */
[----:B------:R-:W-:Y:S02]  /*9bf0*/  F2FP.F16.F32.PACK_AB R78, RZ, R78 ;  /* 0x0000004eff4e723e */ /* 0x000fe400000000ff */
[----:B------:R-:W-:Y:S02]  /*9c00*/  F2FP.F16.F32.PACK_AB R79, RZ, R79 ;  /* 0x0000004fff4f723e */ /* 0x000fe400000000ff */
[----:B------:R-:W-:Y:S02]  /*9c10*/  F2FP.F16.F32.PACK_AB R80, RZ, R80 ;  /* 0x00000050ff50723e */ /* 0x000fe400000000ff */
[----:B------:R-:W-:Y:S02]  /*9c20*/  F2FP.F16.F32.PACK_AB R81, RZ, R81 ;  /* 0x00000051ff51723e */ /* 0x000fe400000000ff */
[----:B------:R-:W-:Y:S01]  /*9c30*/  F2FP.F16.F32.PACK_AB R82, RZ, R82 ;  /* 0x00000052ff52723e */ /* 0x000fe200000000ff */
[----:B0-----:R-:W-:Y:S01]  /*9c40*/  @P3 IMAD.MOV.U32 R6, RZ, RZ, R12 ;  /* 0x000000ffff063224 */ /* 0x001fe200078e000c */
[----:B------:R-:W-:Y:S01]  /*9c50*/  F2FP.F16.F32.PACK_AB R83, RZ, R83 ;  /* 0x00000053ff53723e */ /* 0x000fe200000000ff */
[----:B------:R-:W-:Y:S01]  /*9c60*/  @P3 IMAD.MOV.U32 R7, RZ, RZ, R13 ;  /* 0x000000ffff073224 */ /* 0x000fe200078e000d */
[----:B------:R-:W-:-:S02]  /*9c70*/  F2FP.F16.F32.PACK_AB R84, RZ, R84 ;  /* 0x00000054ff54723e */ /* 0x000fc400000000ff */
[----:B------:R-:W-:Y:S02]  /*9c80*/  F2FP.F16.F32.PACK_AB R85, RZ, R85 ;  /* 0x00000055ff55723e */ /* 0x000fe400000000ff */
[----:B------:R0:W-:Y:S01]  /*9c90*/  @P3 STG.E.U16 desc[UR36][R6.64+0x32], R39 ;  /* 0x0000322706003986 */ /* 0x0001e2000c101524 */
[C---:B------:R-:W-:Y:S02]  /*9ca0*/  ISETP.GT.AND P3, PT, R0.reuse, 0x21, P2 ;  /* 0x000000210000780c */ /* 0x040fe40001764270 */
[----:B------:R-:W-:Y:S01]  /*9cb0*/  F2FP.F16.F32.PACK_AB R86, RZ, R86 ;  /* 0x00000056ff56723e */ /* 0x000fe200000000ff */
[----:B------:R-:W-:Y:S01]  /*9cc0*/  @P4 STG.E.U16 desc[UR36][R4.64+0x40], R40 ;  /* 0x0000402804004986 */ /* 0x000fe2000c101524 */
[C---:B------:R-:W-:Y:S02]  /*9cd0*/  ISETP.GT.AND P4, PT, R0.reuse, 0x28, P1 ;  /* 0x000000280000780c */ /* 0x040fe40000f84270 */
[----:B------:R-:W-:Y:S01]  /*9ce0*/  F2FP.F16.F32.PACK_AB R87, RZ, R87 ;  /* 0x00000057ff57723e */ /* 0x000fe200000000ff */
[----:B------:R-:W-:Y:S01]  /*9cf0*/  @P5 STG.E.U16 desc[UR36][R4.64+0x42], R41 ;  /* 0x0000422904005986 */ /* 0x000fe2000c101524 */
[----:B------:R-:W-:Y:S01]  /*9d00*/  ISETP.GT.AND P5, PT, R0, 0x29, P1 ;  /* 0x000000290000780c */ /* 0x000fe20000fa4270 */
[----:B0-----:R-:W-:-:S02]  /*9d10*/  @P0 IMAD.MOV.U32 R6, RZ, RZ, R12 ;  /* 0x000000ffff060224 */ /* 0x001fc400078e000c */
[----:B------:R-:W-:-:S05]  /*9d20*/  @P0 IMAD.MOV.U32 R7, RZ, RZ, R13 ;  /* 0x000000ffff070224 */ /* 0x000fca00078e000d */
[----:B------:R0:W-:Y:S01]  /*9d30*/  @P0 STG.E.U16 desc[UR36][R6.64+0x40], R42 ;  /* 0x0000402a06000986 */ /* 0x0001e2000c101524 */
[----:B------:R-:W-:Y:S01]  /*9d40*/  ISETP.GT.AND P0, PT, R0, 0x28, P2 ;  /* 0x000000280000780c */ /* 0x000fe20001704270 */
[----:B0-----:R-:W-:Y:S02]  /*9d50*/  @P3 IMAD.MOV.U32 R6, RZ, RZ, R12 ;  /* 0x000000ffff063224 */ /* 0x001fe400078e000c */
[----:B------:R-:W-:-:S05]  /*9d60*/  @P3 IMAD.MOV.U32 R7, RZ, RZ, R13 ;  /* 0x000000ffff073224 */ /* 0x000fca00078e000d */
[----:B------:R0:W-:Y:S01]  /*9d70*/  @P3 STG.E.U16 desc[UR36][R6.64+0x42], R43 ;  /* 0x0000422b06003986 */ /* 0x0001e2000c101524 */
[----:B------:R-:W-:-:S03]  /*9d80*/  ISETP.GT.AND P3, PT, R0, 0x29, P2 ;  /* 0x000000290000780c */ /* 0x000fc60001764270 */
[----:B------:R-:W-:Y:S01]  /*9d90*/  @P4 STG.E.U16 desc[UR36][R4.64+0x50], R44 ;  /* 0x0000502c04004986 */ /* 0x000fe2000c101524 */
[----:B------:R-:W-:-:S03]  /*9da0*/  ISETP.GT.AND P4, PT, R0, 0x30, P1 ;  /* 0x000000300000780c */ /* 0x000fc60000f84270 */
[----:B------:R-:W-:Y:S01]  /*9db0*/  @P5 STG.E.U16 desc[UR36][R4.64+0x52], R45 ;  /* 0x0000522d04005986 */ /* 0x000fe2000c101524 */
[----:B------:R-:W-:Y:S02]  /*9dc0*/  ISETP.GT.AND P5, PT, R0, 0x31, P1 ;  /* 0x000000310000780c */ /* 0x000fe40000fa4270 */
[----:B0-----:R-:W-:Y:S01]  /*9dd0*/  @P0 MOV R6, R12 ;  /* 0x0000000c00060202 */ /* 0x001fe20000000f00 */
        /* <DEDUP_REMOVED lines=10> */
[----:B------:R-:W-:Y:S01]  /*9e80*/  ISETP.GT.AND P5, PT, R0, 0x39, P1 ;  /* 0x000000390000780c */ /* 0x000fe20000fa4270 */
[----:B0-----:R-:W-:Y:S02]  /*9e90*/  @P0 IMAD.MOV.U32 R6, RZ, RZ, R12 ;  /* 0x000000ffff060224 */ /* 0x001fe400078e000c */
[----:B------:R-:W-:-:S05]  /*9ea0*/  @P0 IMAD.MOV.U32 R7, RZ, RZ, R13 ;  /* 0x000000ffff070224 */ /* 0x000fca00078e000d */
[----:B------:R0:W-:Y:S01]  /*9eb0*/  @P0 STG.E.U16 desc[UR36][R6.64+0x60], R50 ;  /* 0x0000603206000986 */ /* 0x0001e2000c101524 */
[----:B------:R-:W-:Y:S01]  /*9ec0*/  ISETP.GT.AND P0, PT, R0, 0x38, P2 ;  /* 0x000000380000780c */ /* 0x000fe20001704270 */
[----:B0-----:R-:W-:Y:S01]  /*9ed0*/  @P3 IMAD.MOV.U32 R6, RZ, RZ, R12 ;  /* 0x000000ffff063224 */ /* 0x001fe200078e000c */
[----:B------:R-:W-:-:S05]  /*9ee0*/  @P3 MOV R7, R13 ;  /* 0x0000000d00073202 */ /* 0x000fca0000000f00 */
        /* <DEDUP_REMOVED lines=21> */
[----:B------:R-:W-:Y:S02]  /*a040*/  ISETP.GT.AND P0, PT, R0, 0x48, P2 ;  /* 0x000000480000780c */ /* 0x000fe40001704270 */
[----:B0-----:R-:W-:Y:S01]  /*a050*/  @P3 MOV R6, R12 ;  /* 0x0000000c00063202 */ /* 0x001fe20000000f00 */
        /* <DEDUP_REMOVED lines=19> */
[----:B0-----:R-:W-:Y:S01]  /*a190*/  @P0 IMAD.MOV.U32 R6, RZ, RZ, R12 ;  /* 0x000000ffff060224 */ /* 0x001fe200078e000c */
[----:B------:R-:W-:-:S05]  /*a1a0*/  @P0 MOV R7, R13 ;  /* 0x0000000d00070202 */ /* 0x000fca0000000f00 */
        /* <DEDUP_REMOVED lines=41> */
[C---:B------:R-:W-:Y:S02]  /*a440*/  ISETP.GT.AND P3, PT, R0.reuse, 0x78, P1 ;  /* 0x000000780000780c */ /* 0x040fe40000f64270 */
[C---:B------:R-:W-:Y:S01]  /*a450*/  ISETP.GT.AND P1, PT, R0.reuse, 0x79, P1 ;  /* 0x000000790000780c */ /* 0x040fe20000f24270 */
[----:B------:R-:W-:Y:S01]  /*a460*/  @P4 STG.E.U16 desc[UR36][R4.64+0xe0], R80 ;  /* 0x0000e05004004986 */ /* 0x000fe2000c101524 */
[----:B------:R-:W-:-:S03]  /*a470*/  ISETP.GT.AND P4, PT, R0, 0x71, P2 ;  /* 0x000000710000780c */ /* 0x000fc60001784270 */
[----:B------:R-:W-:Y:S01]  /*a480*/  @P5 STG.E.U16 desc[UR36][R4.64+0xe2], R81 ;  /* 0x0000e25104005986 */ /* 0x000fe2000c101524 */
[C---:B------:R-:W-:Y:S02]  /*a490*/  ISETP.GT.AND P5, PT, R0.reuse, 0x78, P2 ;  /* 0x000000780000780c */ /* 0x040fe400017a4270 */
[----:B------:R-:W-:Y:S01]  /*a4a0*/  ISETP.GT.AND P2, PT, R0, 0x79, P2 ;  /* 0x000000790000780c */ /* 0x000fe20001744270 */
[----:B0-----:R-:W-:Y:S02]  /*a4b0*/  @P0 IMAD.MOV.U32 R6, RZ, RZ, R12 ;  /* 0x000000ffff060224 */ /* 0x001fe400078e000c */
[----:B------:R-:W-:-:S05]  /*a4c0*/  @P0 IMAD.MOV.U32 R7, RZ, RZ, R13 ;  /* 0x000000ffff070224 */ /* 0x000fca00078e000d */
[----:B------:R0:W-:Y:S02]  /*a4d0*/  @P0 STG.E.U16 desc[UR36][R6.64+0xe0], R82 ;  /* 0x0000e05206000986 */ /* 0x0001e4000c101524 */
[----:B0-----:R-:W-:Y:S02]  /*a4e0*/  @P4 IMAD.MOV.U32 R6, RZ, RZ, R12 ;  /* 0x000000ffff064224 */ /* 0x001fe400078e000c */
[----:B------:R-:W-:-:S05]  /*a4f0*/  @P4 IMAD.MOV.U32 R7, RZ, RZ, R13 ;  /* 0x000000ffff074224 */ /* 0x000fca00078e000d */
[----:B------:R-:W-:Y:S04]  /*a500*/  @P4 STG.E.U16 desc[UR36][R6.64+0xe2], R83 ;  /* 0x0000e25306004986 */ /* 0x000fe8000c101524 */
[----:B------:R-:W-:Y:S04]  /*a510*/  @P3 STG.E.U16 desc[UR36][R4.64+0xf0], R84 ;  /* 0x0000f05404003986 */ /* 0x000fe8000c101524 */
[----:B------:R0:W-:Y:S02]  /*a520*/  @P1 STG.E.U16 desc[UR36][R4.64+0xf2], R85 ;  /* 0x0000f25504001986 */ /* 0x0001e4000c101524 */
[----:B0-----:R-:W-:-:S02]  /*a530*/  @P5 IMAD.MOV.U32 R4, RZ, RZ, R12 ;  /* 0x000000ffff045224 */ /* 0x001fc400078e000c */
[----:B------:R-:W-:-:S05]  /*a540*/  @P5 IMAD.MOV.U32 R5, RZ, RZ, R13 ;  /* 0x000000ffff055224 */ /* 0x000fca00078e000d */
[----:B------:R0:W-:Y:S04]  /*a550*/  @P5 STG.E.U16 desc[UR36][R4.64+0xf0], R86 ;  /* 0x0000f05604005986 */ /* 0x0001e8000c101524 */
[----:B------:R0:W-:Y:S02]  /*a560*/  @P2 STG.E.U16 desc[UR36][R12.64+0xf2], R87 ;  /* 0x0000f2570c002986 */ /* 0x0001e4000c101524 */
.L_x_280:
[----:B------:R-:W-:Y:S05]  /*a570*/  BSYNC B0 ;  /* 0x0000000000007941 */ /* 0x000fea0003800000 */
.L_x_28:
[----:B------:R-:W-:Y:S01]  /*a580*/  ULDC UR4, c[0x0][0xc] ;  /* 0x0000030000047ab9 */ /* 0x000fe20000000800 */
[----:B------:R-:W-:Y:S01]  /*a590*/  ULDC UR5, c[0x0][0x10] ;  /* 0x0000040000057ab9 */ /* 0x000fe20000000800 */
[----:B0-----:R-:W0:Y:S01]  /*a5a0*/  LDC R3, c[0x0][0x14] ;  /* 0x00000500ff037b82 */ /* 0x001e220000000800 */
[----:B------:R-:W-:Y:S01]  /*a5b0*/  UIMAD.WIDE.U32 UR4, UR4, UR5, URZ ;  /* 0x00000005040472a5 */ /* 0x000fe2000f8e003f */
[----:B------:R-:W-:Y:S01]  /*a5c0*/  PRMT R0, RZ, 0x7610, R0 ;  /* 0x00007610ff007816 */ /* 0x000fe20000000000 */
[----:B------:R-:W-:Y:S02]  /*a5d0*/  IMAD.MOV.U32 R153, RZ, RZ, -0x1 ;  /* 0xffffffffff997424 */ /* 0x000fe400078e00ff */
[----:B------:R-:W-:Y:S02]  /*a5e0*/  IMAD.MOV.U32 R23, RZ, RZ, -0x1 ;  /* 0xffffffffff177424 */ /* 0x000fe400078e00ff */
[----:B0-----:R-:W-:-:S04]  /*a5f0*/  IMAD.WIDE.U32 R16, R3, UR4, R16 ;  /* 0x0000000403107c25 */ /* 0x001fc8000f8e0010 */
[----:B------:R-:W-:Y:S01]  /*a600*/  IMAD R3, R3, UR5, RZ ;  /* 0x0000000503037c24 */ /* 0x000fe2000f8e02ff */
[----:B------:R-:W-:Y:S02]  /*a610*/  ULDC.64 UR4, c[0x0][0x650] ;  /* 0x0001940000047ab9 */ /* 0x000fe40000000a00 */
[----:B------:R-:W-:Y:S02]  /*a620*/  ISETP.GE.U32.AND P0, PT, R16, UR4, PT ;  /* 0x0000000410007c0c */ /* 0x000fe4000bf06070 */
[----:B------:R-:W-:-:S04]  /*a630*/  IADD3 R17, R17, R3, RZ ;  /* 0x0000000311117210 */ /* 0x000fc80007ffe0ff */
[----:B------:R-:W-:-:S13]  /*a640*/  ISETP.GE.U32.AND.EX P0, PT, R17, UR5, PT, P0 ;  /* 0x0000000511007c0c */ /* 0x000fda000bf06100 */
[----:B------:R-:W-:Y:S05]  /*a650*/  @P0 BRA `(.L_x_281) ;  /* 0x0000000400640947 */ /* 0x000fea0003800000 */
[----:B------:R-:W0:Y:S01]  /*a660*/  S2R R12, SR_CTAID.X ;  /* 0x00000000000c7919 */ /* 0x000e220000002500 */
[----:B-12---:R-:W1:Y:S01]  /*a670*/  LDC.64 R10, c[0x0][0x628] ;  /* 0x00018a00ff0a7b82 */ /* 0x006e620000000a00 */
[----:B------:R-:W-:Y:S01]  /*a680*/  ULDC UR4, c[0x0][0x150] ;  /* 0x0000540000047ab9 */ /* 0x000fe20000000800 */
[----:B------:R-:W-:Y:S01]  /*a690*/  IMAD.MOV.U32 R8, RZ, RZ, R16 ;  /* 0x000000ffff087224 */ /* 0x000fe200078e0010 */
[----:B------:R-:W2:Y:S01]  /*a6a0*/  S2R R24, SR_CTAID.Y ;  /* 0x0000000000187919 */ /* 0x000ea20000002600 */
[----:B------:R-:W-:-:S04]  /*a6b0*/  IMAD.MOV.U32 R9, RZ, RZ, R17 ;  /* 0x000000ffff097224 */ /* 0x000fc800078e0011 */
[----:B------:R-:W2:Y:S08]  /*a6c0*/  LDC R21, c[0x0][0x144] ;  /* 0x00005100ff157b82 */ /* 0x000eb00000000800 */
[----:B------:R-:W2:Y:S08]  /*a6d0*/  LDC R0, c[0x0][0x630] ;  /* 0x00018c00ff007b82 */ /* 0x000eb00000000800 */
[----:B------:R-:W2:Y:S01]  /*a6e0*/  LDC.64 R14, c[0x0][0x620] ;  /* 0x00018800ff0e7b82 */ /* 0x000ea20000000a00 */
[----:B-1----:R-:W-:-:S04]  /*a6f0*/  ISETP.NE.U32.AND P0, PT, R10, RZ, PT ;  /* 0x000000ff0a00720c */ /* 0x002fc80003f05070 */
[----:B------:R-:W-:Y:S02]  /*a700*/  ISETP.NE.AND.EX P0, PT, R11, RZ, PT, P0 ;  /* 0x000000ff0b00720c */ /* 0x000fe40003f05300 */
[----:B0-----:R-:W-:-:S05]  /*a710*/  I2FP.F32.U32 R3, R12 ;  /* 0x0000000c00037245 */ /* 0x001fca0000201000 */
[----:B------:R-:W-:-:S04]  /*a720*/  FMUL R3, R3, UR4 ;  /* 0x0000000403037c20 */ /* 0x000fc80008400000 */
[----:B------:R0:W1:Y:S02]  /*a730*/  F2I.U32.TRUNC.NTZ R20, R3 ;  /* 0x0000000300147305 */ /* 0x000064000020f000 */
[----:B------:R-:W-:Y:S05]  /*a740*/  @!P0 BRA `(.L_x_282) ;  /* 0x0000000000288947 */ /* 0x000fea0003800000 */
[----:B0-----:R-:W0:Y:S02]  /*a750*/  LDC R3, c[0x0][0x634] ;  /* 0x00018d00ff037b82 */ /* 0x001e240000000800 */
[----:B0-----:R-:W-:-:S05]  /*a760*/  IADD3 R3, P0, R16, R3, RZ ;  /* 0x0000000310037210 */ /* 0x001fca0007f1e0ff */
[----:B------:R-:W-:-:S04]  /*a770*/  IMAD.X R13, RZ, RZ, R17, P0 ;  /* 0x000000ffff0d7224 */ /* 0x000fc800000e0611 */
[----:B------:R-:W-:-:S04]  /*a780*/  IMAD.WIDE.U32 R4, R13, R10, RZ ;  /* 0x0000000a0d047225 */ /* 0x000fc800078e00ff */
[----:B------:R-:W-:-:S04]  /*a790*/  IMAD.WIDE.U32 R6, P0, R3, R11, R4 ;  /* 0x0000000b03067225 */ /* 0x000fc80007800004 */
[----:B------:R-:W-:Y:S01]  /*a7a0*/  IMAD.WIDE.U32 R4, R3, R10, RZ ;  /* 0x0000000a03047225 */ /* 0x000fe200078e00ff */
[----:B------:R-:W-:-:S03]  /*a7b0*/  MOV R8, R7 ;  /* 0x0000000700087202 */ /* 0x000fc60000000f00 */
[----:B------:R-:W-:Y:S01]  /*a7c0*/  IMAD.X R9, RZ, RZ, RZ, P0 ;  /* 0x000000ffff097224 */ /* 0x000fe200000e06ff */
[----:B------:R-:W-:-:S05]  /*a7d0*/  IADD3 RZ, P0, R5, R6, RZ ;  /* 0x0000000605ff7210 */ /* 0x000fca0007f1e0ff */
[----:B------:R-:W-:-:S08]  /*a7e0*/  IMAD.WIDE.U32.X R8, R13, R11, R8, P0 ;  /* 0x0000000b0d087225 */ /* 0x000fd000000e0408 */
.L_x_282:
[----:B------:R-:W3:Y:S01]  /*a7f0*/  LDC.64 R28, c[0x0][0x640] ;  /* 0x00019000ff1c7b82 */ /* 0x000ee20000000a00 */
[-CC-:B--2---:R-:W-:Y:S01]  /*a800*/  SHF.R.U64 R23, R8, R0.reuse, R9.reuse ;  /* 0x0000000008177219 */ /* 0x184fe20000001209 */
[----:B-1----:R-:W-:Y:S01]  /*a810*/  IMAD.MOV R20, RZ, RZ, -R20 ;  /* 0x000000ffff147224 */ /* 0x002fe200078e0a14 */
[----:B------:R-:W-:Y:S01]  /*a820*/  SHF.R.U32.HI R0, RZ, R0, R9 ;  /* 0x00000000ff007219 */ /* 0x000fe20000011609 */
[----:B------:R-:W-:Y:S01]  /*a830*/  ULDC UR4, c[0x0][0x154] ;  /* 0x0000550000047ab9 */ /* 0x000fe20000000800 */
[----:B0-----:R-:W-:Y:S01]  /*a840*/  IADD3 R3, P0, RZ, -R23, RZ ;  /* 0x80000017ff037210 */ /* 0x001fe20007f1e0ff */
[----:B------:R-:W-:Y:S02]  /*a850*/  IMAD R21, R21, R20, R12 ;  /* 0x0000001415157224 */ /* 0x000fe400078e020c */
[----:B------:R-:W0:Y:S01]  /*a860*/  LDC R6, c[0x0][0x618] ;  /* 0x00018600ff067b82 */ /* 0x000e220000000800 */
[----:B------:R-:W-:Y:S02]  /*a870*/  IMAD.MOV.U32 R7, RZ, RZ, 0x1 ;  /* 0x00000001ff077424 */ /* 0x000fe400078e00ff */
[----:B------:R-:W-:-:S04]  /*a880*/  IMAD.X R5, RZ, RZ, ~R0, P0 ;  /* 0x000000ffff057224 */ /* 0x000fc800000e0e00 */
[-C--:B------:R-:W-:Y:S01]  /*a890*/  IMAD R0, R5, R14.reuse, RZ ;  /* 0x0000000e05007224 */ /* 0x080fe200078e02ff */
[----:B------:R-:W1:Y:S01]  /*a8a0*/  LDC R8, c[0x0][0x608] ;  /* 0x00018200ff087b82 */ /* 0x000e620000000800 */
[----:B------:R-:W-:-:S04]  /*a8b0*/  IMAD.WIDE.U32 R4, R3, R14, R16 ;  /* 0x0000000e03047225 */ /* 0x000fc800078e0010 */
[----:B------:R-:W-:Y:S01]  /*a8c0*/  IMAD R3, R3, R15, R0 ;  /* 0x0000000f03037224 */ /* 0x000fe200078e0200 */
[----:B------:R-:W-:Y:S02]  /*a8d0*/  I2FP.F32.U32 R0, R24 ;  /* 0x0000001800007245 */ /* 0x000fe40000201000 */
[----:B------:R-:W2:Y:S01]  /*a8e0*/  LDC R26, c[0x0][0x658] ;  /* 0x00019600ff1a7b82 */ /* 0x000ea20000000800 */
[----:B------:R-:W-:Y:S01]  /*a8f0*/  IMAD.IADD R3, R5, 0x1, R3 ;  /* 0x0000000105037824 */ /* 0x000fe200078e0203 */
[----:B---3--:R-:W-:Y:S01]  /*a900*/  ISETP.NE.U32.AND P0, PT, R28, RZ, PT ;  /* 0x000000ff1c00720c */ /* 0x008fe20003f05070 */
[----:B------:R-:W-:Y:S01]  /*a910*/  FMUL R0, R0, UR4 ;  /* 0x0000000400007c20 */ /* 0x000fe20008400000 */
[----:B------:R-:W-:Y:S02]  /*a920*/  IMAD.MOV.U32 R5, RZ, RZ, -0x1 ;  /* 0xffffffffff057424 */ /* 0x000fe400078e00ff */
[----:B------:R-:W-:Y:S01]  /*a930*/  ISETP.NE.AND.EX P0, PT, R29, RZ, PT, P0 ;  /* 0x000000ff1d00720c */ /* 0x000fe20003f05300 */
[----:B------:R3:W2:Y:S01]  /*a940*/  F2I.U32.TRUNC.NTZ R13, R0 ;  /* 0x00000000000d7305 */ /* 0x0006a2000020f000 */
[----:B------:R-:W3:Y:S01]  /*a950*/  LDC R15, c[0x0][0x148] ;  /* 0x00005200ff0f7b82 */ /* 0x000ee20000000800 */
[----:B0-----:R-:W-:-:S02]  /*a960*/  SHF.R.U64 R12, R4, R6, R3 ;  /* 0x00000006040c7219 */ /* 0x001fc40000001203 */
[----:B------:R-:W-:-:S05]  /*a970*/  SHF.R.U32.HI R3, RZ, R6, R3 ;  /* 0x00000006ff037219 */ /* 0x000fca0000011603 */
[----:B------:R-:W0:Y:S01]  /*a980*/  LDC R20, c[0x0][0x600] ;  /* 0x00018000ff147b82 */ /* 0x000e220000000800 */
[-CC-:B-1----:R-:W-:Y:S02]  /*a990*/  SHF.R.U64 R10, R12, R8.reuse, R3.reuse ;  /* 0x000000080c0a7219 */ /* 0x182fe40000001203 */
[----:B------:R-:W-:-:S05]  /*a9a0*/  SHF.R.U32.HI R3, RZ, R8, R3 ;  /* 0x00000008ff037219 */ /* 0x000fca0000011603 */
[----:B------:R-:W1:Y:S01]  /*a9b0*/  LDC R27, c[0x0][0x648] ;  /* 0x00019200ff1b7b82 */ /* 0x000e620000000800 */
[-C--:B--2---:R-:W-:Y:S02]  /*a9c0*/  SHF.L.U32 R4, R5, R26.reuse, RZ ;  /* 0x0000001a05047219 */ /* 0x084fe400000006ff */
[--C-:B------:R-:W-:Y:S02]  /*a9d0*/  SHF.R.U64 R14, R10, R26, R3.reuse ;  /* 0x0000001a0a0e7219 */ /* 0x100fe40000001203 */
[----:B------:R-:W-:Y:S02]  /*a9e0*/  LOP3.LUT R25, RZ, R4, RZ, 0x33, !PT ;  /* 0x00000004ff197212 */ /* 0x000fe400078e33ff */
[-C--:B------:R-:W-:Y:S01]  /*a9f0*/  SHF.R.U32.HI R5, RZ, R26.reuse, R3 ;  /* 0x0000001aff057219 */ /* 0x080fe20000011603 */
[----:B------:R-:W2:Y:S01]  /*aa00*/  LDC R30, c[0x0][0x638] ;  /* 0x00018e00ff1e7b82 */ /* 0x000ea20000000800 */
[----:B------:R-:W-:Y:S01]  /*aa10*/  SHF.L.U32 R152, R7, R26, RZ ;  /* 0x0000001a07987219 */ /* 0x000fe200000006ff */
[----:B------:R-:W-:-:S06]  /*aa20*/  IMAD.MOV.U32 R4, RZ, RZ, R14 ;  /* 0x000000ffff047224 */ /* 0x000fcc00078e000e */
[----:B------:R-:W0:Y:S01]  /*aa30*/  LDC R31, c[0x0][0x610] ;  /* 0x00018400ff1f7b82 */ /* 0x000e220000000800 */
[----:B------:R-:W-:Y:S05]  /*aa40*/  @!P0 BRA `(.L_x_283) ;  /* 0x0000000000288947 */ /* 0x000fea0003800000 */
[----:B------:R-:W4:Y:S02]  /*aa50*/  LDC R3, c[0x0][0x64c] ;  /* 0x00019300ff037b82 */ /* 0x000f240000000800 */
[----:B----4-:R-:W-:-:S04]  /*aa60*/  IADD3 R3, P0, R14, R3, RZ ;  /* 0x000000030e037210 */ /* 0x010fc80007f1e0ff */
        /* <DEDUP_REMOVED lines=8> */
.L_x_283:
[----:B------:R-:W-:Y:S01]  /*aaf0*/  ISETP.NE.AND P0, PT, R2, 0x1, PT ;  /* 0x000000010200780c */ /* 0x000fe20003f05270 */
[----:B0-----:R-:W-:Y:S01]  /*ab00*/  VIADD R7, R20, 0xffffffff ;  /* 0xffffffff14077836 */ /* 0x001fe20000000000 */
[----:B-1-3--:R-:W-:Y:S01]  /*ab10*/  SHF.R.U64 R0, R4, R27, R5 ;  /* 0x0000001b04007219 */ /* 0x00afe20000001205 */
[----:B------:R-:W-:Y:S01]  /*ab20*/  IMAD.MOV R13, RZ, RZ, -R13 ;  /* 0x000000ffff0d7224 */ /* 0x000fe200078e0a0d */
[----:B------:R-:W-:Y:S01]  /*ab30*/  LOP3.LUT R5, R10, R25, RZ, 0xc0, !PT ;  /* 0x000000190a057212 */ /* 0x000fe200078ec0ff */
[----:B------:R-:W-:Y:S02]  /*ab40*/  IMAD.MOV.U32 R4, RZ, RZ, 0x1 ;  /* 0x00000001ff047424 */ /* 0x000fe400078e00ff */
[----:B------:R-:W-:Y:S02]  /*ab50*/  IMAD.MOV R3, RZ, RZ, -R0 ;  /* 0x000000ffff037224 */ /* 0x000fe400078e0a00 */
[----:B------:R-:W-:Y:S01]  /*ab60*/  IMAD R152, R152, R0, R5 ;  /* 0x0000000098987224 */ /* 0x000fe200078e0205 */
[----:B------:R-:W-:Y:S01]  /*ab70*/  LOP3.LUT R5, R12, R7, RZ, 0xc0, !PT ;  /* 0x000000070c057212 */ /* 0x000fe200078ec0ff */
[----:B--2---:R-:W-:-:S02]  /*ab80*/  IMAD R0, R3, R30, R14 ;  /* 0x0000001e03007224 */ /* 0x004fc400078e020e */
[----:B------:R-:W-:Y:S02]  /*ab90*/  @P0 IMAD R21, R15, R13, R24 ;  /* 0x0000000d0f150224 */ /* 0x000fe400078e0218 */
[----:B------:R-:W-:Y:S01]  /*aba0*/  IMAD R3, R0, R20, R5 ;  /* 0x0000001400037224 */ /* 0x000fe200078e0205 */
[----:B------:R-:W-:Y:S01]  /*abb0*/  PRMT R0, R4, 0x7610, R0 ;  /* 0x0000761004007816 */ /* 0x000fe20000000000 */
[----:B------:R-:W-:-:S05]  /*abc0*/  IMAD R152, R152, R31, R21 ;  /* 0x0000001f98987224 */ /* 0x000fca00078e0215 */
[----:B------:R-:W-:Y:S02]  /*abd0*/  SEL R153, R3, R152, !P0 ;  /* 0x0000009803997207 */ /* 0x000fe40004000000 */
[----:B------:R-:W-:-:S07]  /*abe0*/  SEL R152, R152, R3, !P0 ;  /* 0x0000000398987207 */ /* 0x000fce0004000000 */
.L_x_281:
[----:B------:R-:W-:-:S13]  /*abf0*/  LOP3.LUT P0, RZ, R0, 0xff, RZ, 0xc0, !PT ;  /* 0x000000ff00ff7812 */ /* 0x000fda000780c0ff */
[----:B------:R-:W-:Y:S05]  /*ac00*/  @P0 BRA `(.L_x_284) ;  /* 0xffffff6000d80947 */ /* 0x000fea000383ffff */
[----:B------:R-:W-:Y:S05]  /*ac10*/  EXIT ;  /* 0x000000000000794d */ /* 0x000fea0003800000 */
.L_x_3:
[----:B0-----:R-:W-:Y:S01]  /*ac20*/  ULDC.64 UR4, c[0x0][0x650] ;  /* 0x0001940000047ab9 */ /* 0x001fe20000000a00 */
[----:B------:R-:W-:Y:S01]  /*ac30*/  PRMT R6, RZ, 0x7610, R6 ;  /* 0x00007610ff067816 */ /* 0x000fe20000000006 */
[----:B------:R-:W-:Y:S01]  /*ac40*/  IMAD.MOV.U32 R9, RZ, RZ, -0x1 ;  /* 0xffffffffff097424 */ /* 0x000fe200078e00ff */
[----:B------:R-:W-:Y:S01]  /*ac50*/  ISETP.GE.U32.AND P0, PT, R16, UR4, PT ;  /* 0x0000000410007c0c */ /* 0x000fe2000bf06070 */
[----:B------:R-:W-:Y:S01]  /*ac60*/  IMAD.MOV.U32 R8, RZ, RZ, -0x1 ;  /* 0xffffffffff087424 */ /* 0x000fe200078e00ff */
[----:B------:R-:W-:Y:S02]  /*ac70*/  MOV R7, 0xffffffff ;  /* 0xffffffff00077802 */ /* 0x000fe40000000f00 */
        /* <DEDUP_REMOVED lines=20> */
.L_x_286:
[--C-:B------:R-:W-:Y:S01]  /*adc0*/  SHF.R.U64 R12, R10, R14, R11.reuse ;  /* 0x0000000e0a0c7219 */ /* 0x100fe2000000120b */
[----:B------:R-:W0:Y:S01]  /*add0*/  LDC R22, c[0x0][0x618] ;  /* 0x00018600ff167b82 */ /* 0x000e220000000800 */
[----:B------:R-:W-:Y:S01]  /*ade0*/  I2FP.F32.U32 R6, R4 ;  /* 0x0000000400067245 */ /* 0x000fe20000201000 */
[----:B------:R-:W-:Y:S01]  /*adf0*/  ULDC UR4, c[0x0][0x150] ;  /* 0x0000540000047ab9 */ /* 0x000fe20000000800 */
[----:B------:R-:W-:Y:S02]  /*ae00*/  SHF.R.U32.HI R5, RZ, R14, R11 ;  /* 0x0000000eff057219 */ /* 0x000fe4000001160b */
[----:B------:R-:W-:Y:S01]  /*ae10*/  IADD3 R9, P0, RZ, -R12, RZ ;  /* 0x8000000cff097210 */ /* 0x000fe20007f1e0ff */
[----:B------:R-:W-:Y:S01]  /*ae20*/  FMUL R11, R6, UR4 ;  /* 0x00000004060b7c20 */ /* 0x000fe20008400000 */
[----:B------:R-:W-:Y:S01]  /*ae30*/  ULDC UR4, c[0x0][0x154] ;  /* 0x0000550000047ab9 */ /* 0x000fe20000000800 */
[----:B------:R-:W1:Y:S02]  /*ae40*/  LDC.64 R24, c[0x0][0x640] ;  /* 0x00019000ff187b82 */ /* 0x000e640000000a00 */
[----:B------:R-:W-:-:S02]  /*ae50*/  IMAD.X R5, RZ, RZ, ~R5, P0 ;  /* 0x000000ffff057224 */ /* 0x000fc400000e0e05 */
[----:B------:R-:W2:Y:S01]  /*ae60*/  F2I.U32.TRUNC.NTZ R11, R11 ;  /* 0x0000000b000b7305 */ /* 0x000ea2000020f000 */
[----:B------:R-:W-:-:S03]  /*ae70*/  IMAD.WIDE.U32 R6, R9, R20, R16 ;  /* 0x0000001409067225 */ /* 0x000fc600078e0010 */
[----:B------:R-:W3:Y:S01]  /*ae80*/  LDC R13, c[0x0][0x144] ;  /* 0x00005100ff0d7b82 */ /* 0x000ee20000000800 */
[----:B------:R-:W-:-:S04]  /*ae90*/  IMAD R8, R5, R20, RZ ;  /* 0x0000001405087224 */ /* 0x000fc800078e02ff */
[----:B------:R-:W-:Y:S02]  /*aea0*/  IMAD R5, R9, R21, R8 ;  /* 0x0000001509057224 */ /* 0x000fe400078e0208 */
[----:B------:R-:W-:Y:S01]  /*aeb0*/  IMAD.MOV.U32 R8, RZ, RZ, -0x1 ;  /* 0xffffffffff087424 */ /* 0x000fe200078e00ff */
[----:B------:R-:W4:Y:S01]  /*aec0*/  LDC R14, c[0x0][0x608] ;  /* 0x00018200ff0e7b82 */ /* 0x000f220000000800 */
[----:B------:R-:W-:Y:S01]  /*aed0*/  IMAD.IADD R5, R7, 0x1, R5 ;  /* 0x0000000107057824 */ /* 0x000fe200078e0205 */
[----:B------:R-:W-:-:S04]  /*aee0*/  I2FP.F32.U32 R7, R3 ;  /* 0x0000000300077245 */ /* 0x000fc80000201000 */
[-C--:B0-----:R-:W-:Y:S01]  /*aef0*/  SHF.R.U64 R10, R6, R22.reuse, R5 ;  /* 0x00000016060a7219 */ /* 0x081fe20000001205 */
[----:B--2---:R-:W-:Y:S01]  /*af00*/  IMAD.MOV R6, RZ, RZ, -R11 ;  /* 0x000000ffff067224 */ /* 0x004fe200078e0a0b */
[----:B------:R-:W0:Y:S01]  /*af10*/  LDC R9, c[0x0][0x658] ;  /* 0x00019600ff097b82 */ /* 0x000e220000000800 */
[----:B-1----:R-:W-:Y:S01]  /*af20*/  ISETP.NE.U32.AND P0, PT, R24, RZ, PT ;  /* 0x000000ff1800720c */ /* 0x002fe20003f05070 */
[----:B------:R-:W-:Y:S01]  /*af30*/  FMUL R7, R7, UR4 ;  /* 0x0000000407077c20 */ /* 0x000fe20008400000 */
[----:B------:R-:W-:Y:S02]  /*af40*/  SHF.R.U32.HI R5, RZ, R22, R5 ;  /* 0x00000016ff057219 */ /* 0x000fe40000011605 */
[----:B------:R-:W-:-:S03]  /*af50*/  ISETP.NE.AND.EX P0, PT, R25, RZ, PT, P0 ;  /* 0x000000ff1900720c */ /* 0x000fc60003f05300 */
[----:B------:R-:W1:Y:S01]  /*af60*/  LDC R20, c[0x0][0x148] ;  /* 0x00005200ff147b82 */ /* 0x000e620000000800 */
[----:B---3--:R-:W-:Y:S02]  /*af70*/  IMAD R23, R13, R6, R4 ;  /* 0x000000060d177224 */ /* 0x008fe400078e0204 */
[----:B------:R-:W-:-:S05]  /*af80*/  IMAD.MOV.U32 R6, RZ, RZ, 0x1 ;  /* 0x00000001ff067424 */ /* 0x000fca00078e00ff */
[----:B------:R-:W2:Y:S01]  /*af90*/  LDC R21, c[0x0][0x600] ;  /* 0x00018000ff157b82 */ /* 0x000ea20000000800 */
[-CC-:B----4-:R-:W-:Y:S02]  /*afa0*/  SHF.R.U64 R13, R10, R14.reuse, R5.reuse ;  /* 0x0000000e0a0d7219 */ /* 0x190fe40000001205 */
[----:B------:R-:W-:Y:S02]  /*afb0*/  SHF.R.U32.HI R4, RZ, R14, R5 ;  /* 0x0000000eff047219 */ /* 0x000fe40000011605 */
[----:B------:R3:W4:Y:S03]  /*afc0*/  F2I.U32.TRUNC.NTZ R14, R7 ;  /* 0x00000007000e7305 */ /* 0x000726000020f000 */
[----:B------:R-:W1:Y:S01]  /*afd0*/  LDC R26, c[0x0][0x648] ;  /* 0x00019200ff1a7b82 */ /* 0x000e620000000800 */
[-C--:B0-----:R-:W-:Y:S02]  /*afe0*/  SHF.R.U64 R15, R13, R9.reuse, R4 ;  /* 0x000000090d0f7219 */ /* 0x081fe40000001204 */
[----:B------:R-:W-:-:S02]  /*aff0*/  SHF.L.U32 R8, R8, R9, RZ ;  /* 0x0000000908087219 */ /* 0x000fc400000006ff */
[-C--:B------:R-:W-:Y:S01]  /*b000*/  SHF.R.U32.HI R5, RZ, R9.reuse, R4 ;  /* 0x00000009ff057219 */ /* 0x080fe20000011604 */
[----:B------:R-:W-:Y:S01]  /*b010*/  IMAD.MOV.U32 R4, RZ, RZ, R15 ;  /* 0x000000ffff047224 */ /* 0x000fe200078e000f */
[----:B------:R-:W-:Y:S01]  /*b020*/  SHF.L.U32 R22, R6, R9, RZ ;  /* 0x0000000906167219 */ /* 0x000fe200000006ff */
[----:B------:R-:W0:Y:S01]  /*b030*/  LDC R27, c[0x0][0x638] ;  /* 0x00018e00ff1b7b82 */ /* 0x000e220000000800 */
[----:B------:R-:W-:-:S07]  /*b040*/  LOP3.LUT R28, RZ, R8, RZ, 0x33, !PT ;  /* 0x00000008ff1c7212 */ /* 0x000fce00078e33ff */
        /* <DEDUP_REMOVED lines=12> */
.L_x_287:
[----:B------:R-:W-:Y:S01]  /*b110*/  ISETP.NE.AND P0, PT, R2, 0x1, PT ;  /* 0x000000010200780c */ /* 0x000fe20003f05270 */
[----:B--2---:R-:W-:Y:S01]  /*b120*/  VIADD R7, R21, 0xffffffff ;  /* 0xffffffff15077836 */ /* 0x004fe20000000000 */
[----:B-1----:R-:W-:Y:S01]  /*b130*/  SHF.R.U64 R5, R4, R26, R5 ;  /* 0x0000001a04057219 */ /* 0x002fe20000001205 */
[----:B------:R-:W-:Y:S01]  /*b140*/  IMAD.MOV R14, RZ, RZ, -R14 ;  /* 0x000000ffff0e7224 */ /* 0x000fe200078e0a0e */
[----:B------:R-:W-:Y:S02]  /*b150*/  LOP3.LUT R4, R13, R28, RZ, 0xc0, !PT ;  /* 0x0000001c0d047212 */ /* 0x000fe400078ec0ff */
[----:B------:R-:W-:Y:S01]  /*b160*/  LOP3.LUT R10, R10, R7, RZ, 0xc0, !PT ;  /* 0x000000070a0a7212 */ /* 0x000fe200078ec0ff */
[----:B------:R-:W-:Y:S01]  /*b170*/  IMAD.MOV R6, RZ, RZ, -R5 ;  /* 0x000000ffff067224 */ /* 0x000fe200078e0a05 */
[----:B------:R-:W-:Y:S01]  /*b180*/  MOV R8, R12 ;  /* 0x0000000c00087202 */ /* 0x000fe20000000f00 */
[----:B------:R-:W-:-:S04]  /*b190*/  IMAD R4, R22, R5, R4 ;  /* 0x0000000516047224 */ /* 0x000fc800078e0204 */
[----:B------:R-:W-:Y:S02]  /*b1a0*/  @P0 IMAD R23, R20, R14, R3 ;  /* 0x0000000e14170224 */ /* 0x000fe400078e0203 */
[----:B0-----:R-:W-:Y:S02]  /*b1b0*/  IMAD R3, R6, R27, R15 ;  /* 0x0000001b06037224 */ /* 0x001fe400078e020f */
[----:B------:R-:W-:Y:S02]  /*b1c0*/  IMAD R7, R4, R29, R23 ;  /* 0x0000001d04077224 */ /* 0x000fe400078e0217 */
[----:B------:R-:W-:Y:S02]  /*b1d0*/  IMAD R4, R3, R21, R10 ;  /* 0x0000001503047224 */ /* 0x000fe400078e020a */
[----:B------:R-:W-:-:S03]  /*b1e0*/  IMAD.MOV.U32 R6, RZ, RZ, 0x1 ;  /* 0x00000001ff067424 */ /* 0x000fc600078e00ff */
[----:B------:R-:W-:Y:S02]  /*b1f0*/  SEL R9, R4, R7, !P0 ;  /* 0x0000000704097207 */ /* 0x000fe40004000000 */
[----:B------:R-:W-:-:S07]  /*b200*/  SEL R7, R7, R4, !P0 ;  /* 0x0000000407077207 */ /* 0x000fce0004000000 */
.L_x_285:
[----:B------:R-:W-:-:S08]  /*b210*/  NOP ;  /* 0x0000000000007918 */ /* 0x000fd00000000000 */
[----:B------:R-:W0:-:S00]  /*b220*/  USETMAXREG.DEALLOC.CTAPOOL 0x28 ;  /* 0x00000028000079c8 */ /* 0x000e0000080e0500 */
[----:B0-----:R-:W-:-:S13]  /*b230*/  ISETP.NE.AND P0, PT, R0, RZ, PT ;  /* 0x000000ff0000720c */ /* 0x001fda0003f05270 */
[----:B------:R-:W-:Y:S05]  /*b240*/  @P0 EXIT ;  /* 0x000000000000094d */ /* 0x000fea0003800000 */
[----:B------:R-:W-:Y:S01]  /*b250*/  LOP3.LUT P0, RZ, R6, 0xff, RZ, 0xc0, !PT ;  /* 0x000000ff06ff7812 */ /* 0x000fe2000780c0ff */
[----:B------:R-:W-:Y:S02]  /*b260*/  IMAD.MOV.U32 R0, RZ, RZ, 0x1 ;  /* 0x00000001ff007424 */ /* 0x000fe400078e00ff */
[----:B------:R-:W-:-:S10]  /*b270*/  IMAD.MOV.U32 R12, RZ, RZ, RZ ;  /* 0x000000ffff0c7224 */ /* 0x000fd400078e00ff */
[----:B------:R-:W-:Y:S05]  /*b280*/  @!P0 BRA `(.L_x_288) ;  /* 0x0000000c00308947 */ /* 0x000fea0003800000 */
[----:B------:R-:W0:Y:S01]  /*b290*/  LDC R0, c[0x0][0x28c] ;  /* 0x0000a300ff007b82 */ /* 0x000e220000000800 */
[----:B------:R-:W-:Y:S01]  /*b2a0*/  ULDC UR5, c[0x0][0x600] ;  /* 0x0001800000057ab9 */ /* 0x000fe20000000800 */
[----:B------:R-:W-:Y:S01]  /*b2b0*/  ULDC UR4, c[0x0][0xc] ;  /* 0x0000030000047ab9 */ /* 0x000fe20000000800 */
[----:B------:R-:W-:Y:S01]  /*b2c0*/  UIADD3 UR16, UR5, -0x1, URZ ;  /* 0xffffffff05107890 */ /* 0x000fe2000fffe03f */
[C---:B------:R-:W-:Y:S01]  /*b2d0*/  LOP3.LUT P2, RZ, R18.reuse, 0x7f, RZ, 0xc0, !PT ;  /* 0x0000007f12ff7812 */ /* 0x040fe2000784c0ff */
[----:B------:R-:W-:Y:S01]  /*b2e0*/  ULDC UR6, c[0x0][0x658] ;  /* 0x0001960000067ab9 */ /* 0x000fe20000000800 */
[----:B------:R-:W-:Y:S01]  /*b2f0*/  ULDC UR5, c[0x0][0x10] ;  /* 0x0000040000057ab9 */ /* 0x000fe20000000800 */
[----:B------:R-:W-:Y:S01]  /*b300*/  UMOV UR7, 0xffffffff ;  /* 0xffffffff00077882 */ /* 0x000fe20000000000 */
[----:B------:R-:W-:Y:S01]  /*b310*/  UMOV UR8, 0x1 ;  /* 0x0000000100087882 */ /* 0x000fe20000000000 */
[----:B------:R-:W-:Y:S01]  /*b320*/  UIMAD.WIDE.U32 UR4, UR4, UR5, URZ ;  /* 0x00000005040472a5 */ /* 0x000fe2000f8e003f */
[----:B------:R-:W-:Y:S01]  /*b330*/  LOP3.LUT P0, RZ, R18, 0x1f, RZ, 0xc0, !PT ;  /* 0x0000001f12ff7812 */ /* 0x000fe2000780c0ff */
[----:B------:R-:W-:Y:S01]  /*b340*/  USHF.L.U32 UR7, UR7, UR6, URZ ;  /* 0x0000000607077299 */ /* 0x000fe2000800063f */
[----:B------:R-:W-:Y:S01]  /*b350*/  BSSY B0, `(.L_x_288) ;  /* 0x00000bf000007945 */ /* 0x000fe20003800000 */
[----:B------:R-:W-:Y:S01]  /*b360*/  USHF.L.U32 UR18, UR8, UR6, URZ ;  /* 0x0000000608127299 */ /* 0x000fe2000800063f */
[----:B------:R-:W-:Y:S01]  /*b370*/  IMAD.MOV.U32 R13, RZ, RZ, 0x1 ;  /* 0x00000001ff0d7424 */ /* 0x000fe200078e00ff */
[----:B------:R-:W-:Y:S01]  /*b380*/  LOP3.LUT R11, R19, 0x2, RZ, 0xfc, !PT ;  /* 0x00000002130b7812 */ /* 0x000fe200078efcff */
[----:B------:R-:W-:Y:S01]  /*b390*/  ULDC UR6, c[0x0][0x14] ;  /* 0x0000050000067ab9 */ /* 0x000fe20000000800 */
[----:B------:R-:W-:Y:S01]  /*b3a0*/  PLOP3.LUT P0, PT, P0, P2, PT, 0x8a, 0x0 ;  /* 0x000000000000781c */ /* 0x000fe20000705172 */
[----:B------:R-:W-:Y:S01]  /*b3b0*/  UIMAD.WIDE.U32 UR20, UR4, UR6, URZ ;  /* 0x00000006041472a5 */ /* 0x000fe2000f8e003f */
[----:B------:R-:W-:Y:S01]  /*b3c0*/  IMAD.MOV.U32 R12, RZ, RZ, RZ ;  /* 0x000000ffff0c7224 */ /* 0x000fe200078e00ff */
[----:B------:R-:W-:-:S02]  /*b3d0*/  UIMAD UR13, UR5, UR6, URZ ;  /* 0x00000006050d72a4 */ /* 0x000fc4000f8e023f */
[----:B------:R-:W-:Y:S01]  /*b3e0*/  ULOP3.LUT UR17, URZ, UR7, URZ, 0x33, !UPT ;  /* 0x000000073f117292 */ /* 0x000fe2000f8e333f */
[----:B0-----:R-:W-:Y:S01]  /*b3f0*/  VIADD R0, R0, 0x3f ;  /* 0x0000003f00007836 */ /* 0x001fe20000000000 */
[----:B------:R-:W-:Y:S01]  /*b400*/  UIADD3 UR13, UR21, UR13, URZ ;  /* 0x0000000d150d7290 */ /* 0x000fe2000fffe03f */
[----:B------:R-:W-:-:S03]  /*b410*/  ULDC.64 UR22, c[0x0][0x198] ;  /* 0x0000660000167ab9 */ /* 0x000fc60000000a00 */
[----:B------:R-:W-:-:S04]  /*b420*/  SHF.R.S32.HI R3, RZ, 0x1f, R0 ;  /* 0x0000001fff037819 */ /* 0x000fc80000011400 */
[----:B------:R-:W-:Y:S01]  /*b430*/  LEA.HI R3, R3, R0, RZ, 0x6 ;  /* 0x0000000003037211 */ /* 0x000fe200078f30ff */
[----:B------:R-:W-:-:S03]  /*b440*/  IMAD.MOV.U32 R0, RZ, RZ, 0x1 ;  /* 0x00000001ff007424 */ /* 0x000fc600078e00ff */
[----:B------:R-:W-:-:S04]  /*b450*/  SHF.R.S32.HI R3, RZ, 0x6, R3 ;  /* 0x00000006ff037819 */ /* 0x000fc80000011403 */
[----:B------:R-:W-:-:S07]  /*b460*/  IADD3 R10, R3, 0x1, RZ ;  /* 0x00000001030a7810 */ /* 0x000fce0007ffe0ff */
.L_x_300:
[----:B------:R-:W-:-:S03]  /*b470*/  UMOV UR4, 0xffffffff ;  /* 0xffffffff00047882 */ /* 0x000fc60000000000 */
[----:B------:R-:W-:Y:S05]  /*b480*/  BRA.DIV UR4, `(.L_x_289) ;  /* 0x0000000e04e47947 */ /* 0x000fea000b800000 */
[----:B------:R-:W-:-:S13]  /*b490*/  ELECT P6, URZ, PT ;  /* 0x00000000003f782f */ /* 0x000fda00038c0000 */
.L_x_313:
[----:B------:R-:W0:Y:S01]  /*b4a0*/  LDC R4, c[0x0][0x28c] ;  /* 0x0000a300ff047b82 */ /* 0x000e220000000800 */
[----:B------:R-:W-:Y:S01]  /*b4b0*/  BSSY B1, `(.L_x_290) ;  /* 0x0000037000017945 */ /* 0x000fe20003800000 */
[----:B0-----:R-:W-:-:S13]  /*b4c0*/  ISETP.LT.OR P6, PT, R4, 0x1, !P6 ;  /* 0x000000010400780c */ /* 0x001fda00077c1670 */
[----:B------:R-:W-:Y:S05]  /*b4d0*/  @P6 BRA `(.L_x_291) ;  /* 0x0000000000d06947 */ /* 0x000fea0003800000 */
[----:B------:R-:W-:Y:S02]  /*b4e0*/  IMAD.SHL.U32 R15, R9, 0x80, RZ ;  /* 0x00000080090f7824 */ /* 0x000fe400078e00ff */
[----:B------:R-:W-:Y:S02]  /*b4f0*/  IMAD.SHL.U32 R18, R7, 0x100, RZ ;  /* 0x0000010007127824 */ /* 0x000fe400078e00ff */
[----:B------:R-:W-:Y:S02]  /*b500*/  IMAD.MOV.U32 R20, RZ, RZ, RZ ;  /* 0x000000ffff147224 */ /* 0x000fe400078e00ff */
[----:B------:R-:W-:Y:S02]  /*b510*/  IMAD.MOV.U32 R4, RZ, RZ, R10 ;  /* 0x000000ffff047224 */ /* 0x000fe400078e000a */
[----:B------:R-:W-:Y:S02]  /*b520*/  IMAD.MOV.U32 R5, RZ, RZ, R0 ;  /* 0x000000ffff057224 */ /* 0x000fe400078e0000 */
[----:B------:R-:W-:-:S07]  /*b530*/  IMAD.MOV.U32 R6, RZ, RZ, R12 ;  /* 0x000000ffff067224 */ /* 0x000fce00078e000c */
.L_x_295:
[----:B------:R-:W0:Y:S01]  /*b540*/  S2R R14, SR_CgaCtaId ;  /* 0x00000000000e7919 */ /* 0x000e220000008800 */
[----:B------:R-:W-:Y:S01]  /*b550*/  MOV R7, 0x400 ;  /* 0x0000040000077802 */ /* 0x000fe20000000f00 */
[----:B------:R-:W1:Y:S03]  /*b560*/  @!P2 LDC R9, c[0x0][0x500] ;  /* 0x00014000ff09ab82 */ /* 0x000e660000000800 */
[----:B0-----:R-:W-:Y:S02]  /*b570*/  LEA R21, R14, R7, 0x18 ;  /* 0x000000070e157211 */ /* 0x001fe400078ec0ff */
[----:B------:R-:W-:Y:S02]  /*b580*/  SHF.L.U32 R7, R5, 0x1f, RZ ;  /* 0x0000001f05077819 */ /* 0x000fe400000006ff */
[----:B------:R-:W-:-:S04]  /*b590*/  LEA R14, R6, R21, 0x3 ;  /* 0x00000015060e7211 */ /* 0x000fc800078e18ff */
[----:B------:R-:W0:Y:S02]  /*b5a0*/  SYNCS.PHASECHK.TRANS64.TRYWAIT P1, [R14+URZ+0x30], R7 ;  /* 0x000030070e0075a7 */ /* 0x000e24000802017f */
[----:B01----:R-:W-:Y:S05]  /*b5b0*/  @!P1 BRA `(.L_x_292) ;  /* 0x0000000c00b89947 */ /* 0x003fea0003800000 */
.L_x_314:
[----:B0-----:R-:W-:Y:S01]  /*b5c0*/  PRMT R7, R11, 0x9910, RZ ;  /* 0x000099100b077816 */ /* 0x001fe200000000ff */
[----:B------:R0:W-:Y:S03]  /*b5d0*/  @!P2 SYNCS.ARRIVE.TRANS64 RZ, [R14+URZ], R9 ;  /* 0x000000090effa9a7 */ /* 0x0001e6000800003f */
[----:B------:R-:W-:-:S13]  /*b5e0*/  ISETP.NE.AND P1, PT, R7, 0x2, PT ;  /* 0x000000020700780c */ /* 0x000fda0003f25270 */
[----:B0-----:R-:W-:Y:S05]  /*b5f0*/  @P1 BRA `(.L_x_293) ;  /* 0x0000000000041947 */ /* 0x001fea0003800000 */
[----:B------:R-:W-:Y:S01]  /*b600*/  BPT.TRAP 0x1 ;  /* 0x000000040000795c */ /* 0x000fe20000300000 */
.L_x_293:
[----:B------:R-:W-:Y:S05]  /*b610*/  @P0 BRA `(.L_x_294) ;  /* 0x0000000000040947 */ /* 0x000fea0003800000 */
[----:B------:R-:W-:Y:S01]  /*b620*/  BPT.TRAP 0x1 ;  /* 0x000000040000795c */ /* 0x000fe20000300000 */
.L_x_294:
[--C-:B------:R-:W-:Y:S01]  /*b630*/  IMAD R7, R6, 0x8000, R21.reuse ;  /* 0x0000800006077824 */ /* 0x100fe200078e0215 */
[----:B------:R-:W-:Y:S01]  /*b640*/  R2UR UR9, R14 ;  /* 0x000000000e0972ca */ /* 0x000fe200000e0000 */
[----:B------:R-:W-:Y:S01]  /*b650*/  IMAD R21, R6, 0x4000, R21 ;  /* 0x0000400006157824 */ /* 0x000fe200078e0215 */
[----:B------:R-:W-:Y:S01]  /*b660*/  UIADD3 UR4, UP0, UR22, 0xf0, URZ ;  /* 0x000000f016047890 */ /* 0x000fe2000ff1e03f */
[----:B------:R-:W-:Y:S01]  /*b670*/  VIADD R4, R4, 0xffffffff ;  /* 0xffffffff04047836 */ /* 0x000fe20000000000 */
[----:B------:R-:W-:Y:S01]  /*b680*/  R2UR UR5, R7 ;  /* 0x00000000070572ca */ /* 0x000fe200000e0000 */
[----:B------:R-:W-:Y:S01]  /*b690*/  UIADD3 UR24, UP1, UR22, 0x1f0, URZ ;  /* 0x000001f016187890 */ /* 0x000fe2000ff3e03f */
[----:B------:R-:W-:Y:S01]  /*b6a0*/  R2UR UR8, R21 ;  /* 0x00000000150872ca */ /* 0x000fe200000e0000 */
[----:B------:R-:W-:Y:S01]  /*b6b0*/  VIADD R6, R6, 0x1 ;  /* 0x0000000106067836 */ /* 0x000fe20000000000 */
[----:B------:R-:W-:Y:S01]  /*b6c0*/  R2UR UR11, R18 ;  /* 0x00000000120b72ca */ /* 0x000fe200000e0000 */
[----:B------:R-:W-:Y:S01]  /*b6d0*/  UIADD3.X UR25, URZ, UR23, URZ, UP1, !UPT ;  /* 0x000000173f197290 */ /* 0x000fe20008ffe43f */
[----:B------:R-:W-:Y:S01]  /*b6e0*/  R2UR UR10, R20 ;  /* 0x00000000140a72ca */ /* 0x000fe200000e0000 */
[----:B------:R-:W-:Y:S01]  /*b6f0*/  UMOV UR6, 0x0 ;  /* 0x0000000000067882 */ /* 0x000fe20000000000 */
[----:B------:R-:W-:Y:S01]  /*b700*/  R2UR UR12, R8 ;  /* 0x00000000080c72ca */ /* 0x000fe200000e0000 */
[----:B------:R-:W-:Y:S01]  /*b710*/  UMOV UR7, 0x10000000 ;  /* 0x1000000000077882 */ /* 0x000fe20000000000 */
[----:B------:R-:W-:Y:S01]  /*b720*/  R2UR UR19, R15 ;  /* 0x000000000f1372ca */ /* 0x000fe200000e0000 */
[----:B------:R-:W-:Y:S01]  /*b730*/  VIADD R20, R20, 0x40 ;  /* 0x0000004014147836 */ /* 0x000fe20000000000 */
[----:B------:R-:W-:Y:S01]  /*b740*/  ISETP.GT.AND P3, PT, R4, 0x1, PT ;  /* 0x000000010400780c */ /* 0x000fe20003f64270 */
[----:B------:R-:W-:Y:S01]  /*b750*/  UIADD3 UR14, UR5, 0x180, URZ ;  /* 0x00000180050e7890 */ /* 0x000fe2000fffe03f */
[----:B------:R-:W-:Y:S01]  /*b760*/  ISETP.NE.AND P1, PT, R6, 0x6, PT ;  /* 0x000000060600780c */ /* 0x000fe20003f25270 */
[----:B------:R-:W-:-:S02]  /*b770*/  UIADD3.X UR5, URZ, UR23, URZ, UP0, !UPT ;  /* 0x000000173f057290 */ /* 0x000fc400087fe43f */
[----:B------:R-:W-:Y:S01]  /*b780*/  UIADD3 UR15, UR8, 0x30180, URZ ;  /* 0x00030180080f7890 */ /* 0x000fe2000fffe03f */
[----:B------:R-:W-:Y:S02]  /*b790*/  SEL R14, RZ, 0x1, P1 ;  /* 0x00000001ff0e7807 */ /* 0x000fe40000800000 */
[----:B------:R-:W-:Y:S01]  /*b7a0*/  UMOV UR8, UR14 ;  /* 0x0000000e00087c82 */ /* 0x000fe20008000000 */
[----:B------:R-:W-:Y:S02]  /*b7b0*/  SEL R6, R6, RZ, P1 ;  /* 0x000000ff06067207 */ /* 0x000fe40000800000 */
[----:B------:R-:W-:Y:S01]  /*b7c0*/  LOP3.LUT R5, R5, R14, RZ, 0x3c, !PT ;  /* 0x0000000e05057212 */ /* 0x000fe200078e3cff */
[----:B------:R0:W-:Y:S02]  /*b7d0*/  UTMALDG.3D [UR8], [UR4], desc[UR6] ;  /* 0x00000608040075b4 */ /* 0x0001e40008011000 */
[----:B0-----:R-:W-:Y:S01]  /*b7e0*/  UMOV UR8, UR15 ;  /* 0x0000000f00087c82 */ /* 0x001fe20008000000 */
[----:B------:R-:W-:-:S02]  /*b7f0*/  UMOV UR11, UR19 ;  /* 0x00000013000b7c82 */ /* 0x000fc40008000000 */
[----:B------:R0:W-:Y:S02]  /*b800*/  UTMALDG.3D [UR8], [UR24], desc[UR6] ;  /* 0x00000608180075b4 */ /* 0x0001e40008011000 */
[----:B0-----:R-:W-:Y:S05]  /*b810*/  @P3 BRA `(.L_x_295) ;  /* 0xfffffffc00483947 */ /* 0x001fea000383ffff */
.L_x_291:
[----:B------:R-:W-:Y:S05]  /*b820*/  BSYNC B1 ;  /* 0x0000000000017941 */ /* 0x000fea0003800000 */
.L_x_290:
[----:B------:R-:W-:Y:S01]  /*b830*/  LOP3.LUT P3, RZ, R13, 0xff, RZ, 0xc0, !PT ;  /* 0x000000ff0dff7812 */ /* 0x000fe2000786c0ff */
[----:B------:R-:W-:Y:S01]  /*b840*/  IMAD.IADD R12, R3, 0x1, R12 ;  /* 0x00000001030c7824 */ /* 0x000fe200078e020c */
[----:B------:R-:W-:Y:S01]  /*b850*/  IADD3 R16, P4, R16, UR20, RZ ;  /* 0x0000001410107c10 */ /* 0x000fe2000ff9e0ff */
[----:B------:R-:W-:Y:S01]  /*b860*/  ULDC.64 UR4, c[0x0][0x650] ;  /* 0x0001940000047ab9 */ /* 0x000fe20000000a00 */
[----:B------:R-:W-:Y:S01]  /*b870*/  BSSY B1, `(.L_x_296) ;  /* 0x000006a000017945 */ /* 0x000fe20003800000 */
[----:B------:R-:W-:Y:S01]  /*b880*/  IMAD.MOV.U32 R9, RZ, RZ, -0x1 ;  /* 0xffffffffff097424 */ /* 0x000fe200078e00ff */
[----:B------:R-:W-:Y:S01]  /*b890*/  ISETP.GT.U32.AND P1, PT, R12, 0x5, PT ;  /* 0x000000050c00780c */ /* 0x000fe20003f24070 */
[----:B------:R-:W-:Y:S01]  /*b8a0*/  IMAD.MOV.U32 R8, RZ, RZ, -0x1 ;  /* 0xffffffffff087424 */ /* 0x000fe200078e00ff */
[----:B------:R-:W-:Y:S02]  /*b8b0*/  IADD3.X R17, R17, UR13, RZ, P4, !PT ;  /* 0x0000000d11117c10 */ /* 0x000fe4000a7fe4ff */
[----:B------:R-:W-:-:S02]  /*b8c0*/  ISETP.LT.U32.AND P1, PT, R3, 0x6, P1 ;  /* 0x000000060300780c */ /* 0x000fc40000f21070 */
[----:B------:R-:W-:Y:S01]  /*b8d0*/  PRMT R13, RZ, 0x7610, R13 ;  /* 0x00007610ff0d7816 */ /* 0x000fe2000000000d */
[----:B------:R-:W0:Y:S01]  /*b8e0*/  @P3 S2R R5, SR_CgaCtaId ;  /* 0x0000000000053919 */ /* 0x000e220000008800 */
[----:B------:R-:W-:-:S04]  /*b8f0*/  @P3 MOV R4, 0x400 ;  /* 0x0000040000043802 */ /* 0x000fc80000000f00 */
[----:B0-----:R-:W-:Y:S01]  /*b900*/  @P3 LEA R6, R5, R4, 0x18 ;  /* 0x0000000405063211 */ /* 0x001fe200078ec0ff */
[----:B------:R-:W-:-:S03]  /*b910*/  IMAD.WIDE.U32 R4, R12, -0x55555555, RZ ;  /* 0xaaaaaaab0c047825 */ /* 0x000fc600078e00ff */
[----:B------:R0:W-:Y:S01]  /*b920*/  @P3 SYNCS.ARRIVE.TRANS64.A1T0 RZ, [R6+URZ+0x78], RZ ;  /* 0x000078ff06ff39a7 */ /* 0x0001e2000810003f */
[----:B------:R-:W-:Y:S02]  /*b930*/  ISETP.GE.U32.AND P3, PT, R3, 0x6, PT ;  /* 0x000000060300780c */ /* 0x000fe40003f66070 */
[----:B------:R-:W-:Y:S02]  /*b940*/  SHF.R.U32.HI R7, RZ, 0x2, R5 ;  /* 0x00000002ff077819 */ /* 0x000fe40000011605 */
[----:B------:R-:W-:Y:S02]  /*b950*/  SEL R5, RZ, 0x1, !P1 ;  /* 0x00000001ff057807 */ /* 0x000fe40004800000 */
[----:B------:R-:W-:Y:S01]  /*b960*/  ISETP.GE.U32.AND P1, PT, R16, UR4, PT ;  /* 0x0000000410007c0c */ /* 0x000fe2000bf26070 */
[----:B------:R-:W-:Y:S01]  /*b970*/  IMAD R12, R7, -0x6, R12 ;  /* 0xfffffffa070c7824 */ /* 0x000fe200078e020c */
[----:B------:R-:W-:Y:S02]  /*b980*/  LOP3.LUT R0, R0, R5, RZ, 0x3c, !PT ;  /* 0x0000000500007212 */ /* 0x000fe400078e3cff */
[----:B------:R-:W-:-:S02]  /*b990*/  ISETP.GE.U32.AND.EX P1, PT, R17, UR5, PT, P1 ;  /* 0x0000000511007c0c */ /* 0x000fc4000bf26110 */
[----:B------:R-:W-:Y:S02]  /*b9a0*/  PRMT R4, RZ, 0x7610, R4 ;  /* 0x00007610ff047816 */ /* 0x000fe40000000004 */
[----:B------:R-:W-:Y:S02]  /*b9b0*/  @P3 LOP3.LUT R0, R0, 0x1, R7, 0x78, !PT ;  /* 0x0000000100003812 */ /* 0x000fe400078e7807 */
[----:B------:R-:W-:-:S07]  /*b9c0*/  MOV R7, 0xffffffff ;  /* 0xffffffff00077802 */ /* 0x000fce0000000f00 */
[----:B0-----:R-:W-:Y:S05]  /*b9d0*/  @P1 BRA `(.L_x_297) ;  /* 0x00000004004c1947 */ /* 0x001fea0003800000 */
[----:B------:R-:W-:Y:S01]  /*b9e0*/  ULDC.64 UR4, c[0x0][0x628] ;  /* 0x00018a0000047ab9 */ /* 0x000fe20000000a00 */
[----:B------:R-:W0:Y:S01]  /*b9f0*/  S2R R15, SR_CTAID.X ;  /* 0x00000000000f7919 */ /* 0x000e220000002500 */
[----:B------:R-:W-:Y:S01]  /*ba00*/  ISETP.NE.U32.AND P1, PT, RZ, UR4, PT ;  /* 0x00000004ff007c0c */ /* 0x000fe2000bf25070 */
[----:B------:R-:W-:Y:S01]  /*ba10*/  ULDC UR7, c[0x0][0x630] ;  /* 0x00018c0000077ab9 */ /* 0x000fe20000000800 */
[----:B------:R-:W-:Y:S01]  /*ba20*/  IMAD.MOV.U32 R4, RZ, RZ, R16 ;  /* 0x000000ffff047224 */ /* 0x000fe200078e0010 */
[----:B------:R-:W1:Y:S01]  /*ba30*/  S2R R14, SR_CTAID.Y ;  /* 0x00000000000e7919 */ /* 0x000e620000002600 */
[----:B------:R-:W-:Y:S01]  /*ba40*/  ISETP.NE.AND.EX P1, PT, RZ, UR5, PT, P1 ;  /* 0x00000005ff007c0c */ /* 0x000fe2000bf25310 */
[----:B------:R-:W-:-:S12]  /*ba50*/  IMAD.MOV.U32 R5, RZ, RZ, R17 ;  /* 0x000000ffff057224 */ /* 0x000fd800078e0011 */
[----:B------:R-:W-:Y:S05]  /*ba60*/  @!P1 BRA `(.L_x_298) ;  /* 0x0000000000289947 */ /* 0x000fea0003800000 */
[----:B------:R-:W-:Y:S02]  /*ba70*/  ULDC UR6, c[0x0][0x634] ;  /* 0x00018d0000067ab9 */ /* 0x000fe40000000800 */
[----:B------:R-:W-:-:S05]  /*ba80*/  IADD3 R9, P1, R16, UR6, RZ ;  /* 0x0000000610097c10 */ /* 0x000fca000ff3e0ff */
[----:B------:R-:W-:-:S04]  /*ba90*/  IMAD.X R21, RZ, RZ, R17, P1 ;  /* 0x000000ffff157224 */ /* 0x000fc800008e0611 */
[----:B------:R-:W-:-:S04]  /*baa0*/  IMAD.WIDE.U32 R6, R21, UR4, RZ ;  /* 0x0000000415067c25 */ /* 0x000fc8000f8e00ff */
[----:B------:R-:W-:-:S04]  /*bab0*/  IMAD.WIDE.U32 R6, P1, R9, UR5, R6 ;  /* 0x0000000509067c25 */ /* 0x000fc8000f820006 */
[----:B------:R-:W-:Y:S01]  /*bac0*/  IMAD.WIDE.U32 R8, R9, UR4, RZ ;  /* 0x0000000409087c25 */ /* 0x000fe2000f8e00ff */
[----:B------:R-:W-:-:S03]  /*bad0*/  MOV R4, R7 ;  /* 0x0000000700047202 */ /* 0x000fc60000000f00 */
[----:B------:R-:W-:Y:S01]  /*bae0*/  IMAD.X R5, RZ, RZ, RZ, P1 ;  /* 0x000000ffff057224 */ /* 0x000fe200008e06ff */
[----:B------:R-:W-:-:S05]  /*baf0*/  IADD3 RZ, P1, R9, R6, RZ ;  /* 0x0000000609ff7210 */ /* 0x000fca0007f3e0ff */
[----:B------:R-:W-:-:S08]  /*bb00*/  IMAD.WIDE.U32.X R4, R21, UR5, R4, P1 ;  /* 0x0000000515047c25 */ /* 0x000fd000088e0404 */
.L_x_298:
[--C-:B------:R-:W-:Y:S01]  /*bb10*/  SHF.R.U64 R8, R4, UR7, R5.reuse ;  /* 0x0000000704087c19 */ /* 0x100fe20008001205 */
[----:B------:R-:W-:Y:S01]  /*bb20*/  ULDC.64 UR4, c[0x0][0x620] ;  /* 0x0001880000047ab9 */ /* 0x000fe20000000a00 */
[----:B------:R-:W-:Y:S01]  /*bb30*/  SHF.R.U32.HI R4, RZ, UR7, R5 ;  /* 0x00000007ff047c19 */ /* 0x000fe20008011605 */
[----:B------:R-:W2:Y:S01]  /*bb40*/  LDC R24, c[0x0][0x144] ;  /* 0x00005100ff187b82 */ /* 0x000ea20000000800 */
[----:B------:R-:W-:Y:S01]  /*bb50*/  IADD3 R7, P1, RZ, -R8, RZ ;  /* 0x80000008ff077210 */ /* 0x000fe20007f3e0ff */
[----:B------:R-:W-:Y:S01]  /*bb60*/  ULDC.64 UR8, c[0x0][0x640] ;  /* 0x0001900000087ab9 */ /* 0x000fe20000000a00 */
[----:B0-----:R-:W-:Y:S01]  /*bb70*/  I2FP.F32.U32 R9, R15 ;  /* 0x0000000f00097245 */ /* 0x001fe20000201000 */
[----:B------:R-:W-:Y:S02]  /*bb80*/  ULDC UR6, c[0x0][0x608] ;  /* 0x0001820000067ab9 */ /* 0x000fe40000000800 */
[----:B------:R-:W-:Y:S01]  /*bb90*/  IMAD.X R4, RZ, RZ, ~R4, P1 ;  /* 0x000000ffff047224 */ /* 0x000fe200008e0e04 */
[----:B------:R-:W-:Y:S01]  /*bba0*/  ISETP.NE.U32.AND P1, PT, RZ, UR8, PT ;  /* 0x00000008ff007c0c */ /* 0x000fe2000bf25070 */
[----:B------:R-:W0:Y:S02]  /*bbb0*/  LDC R21, c[0x0][0x148] ;  /* 0x00005200ff157b82 */ /* 0x000e240000000800 */
[----:B------:R-:W-:Y:S01]  /*bbc0*/  IMAD R6, R4, UR4, RZ ;  /* 0x0000000404067c24 */ /* 0x000fe2000f8e02ff */
[----:B------:R-:W-:Y:S01]  /*bbd0*/  ISETP.NE.AND.EX P1, PT, RZ, UR9, PT, P1 ;  /* 0x00000009ff007c0c */ /* 0x000fe2000bf25310 */
[----:B------:R-:W-:Y:S01]  /*bbe0*/  IMAD.WIDE.U32 R4, R7, UR4, R16 ;  /* 0x0000000407047c25 */ /* 0x000fe2000f8e0010 */
[----:B------:R-:W-:-:S03]  /*bbf0*/  ULDC UR4, c[0x0][0x150] ;  /* 0x0000540000047ab9 */ /* 0x000fc60000000800 */
[----:B------:R-:W-:Y:S02]  /*bc00*/  IMAD R7, R7, UR5, R6 ;  /* 0x0000000507077c24 */ /* 0x000fe4000f8e0206 */
[----:B------:R-:W-:Y:S01]  /*bc10*/  FMUL R6, R9, UR4 ;  /* 0x0000000409067c20 */ /* 0x000fe20008400000 */
[----:B------:R-:W-:Y:S01]  /*bc20*/  ULDC UR4, c[0x0][0x618] ;  /* 0x0001860000047ab9 */ /* 0x000fe20000000800 */
[----:B------:R-:W-:Y:S01]  /*bc30*/  ULDC UR5, c[0x0][0x154] ;  /* 0x0000550000057ab9 */ /* 0x000fe20000000800 */
[----:B------:R-:W-:-:S03]  /*bc40*/  IMAD.IADD R5, R5, 0x1, R7 ;  /* 0x0000000105057824 */ /* 0x000fc600078e0207 */
[----:B------:R-:W3:Y:S02]  /*bc50*/  F2I.U32.TRUNC.NTZ R6, R6 ;  /* 0x0000000600067305 */ /* 0x000ee4000020f000 */
[----:B------:R-:W-:Y:S02]  /*bc60*/  SHF.R.U64 R9, R4, UR4, R5 ;  /* 0x0000000404097c19 */ /* 0x000fe40008001205 */
[----:B-1----:R-:W-:-:S05]  /*bc70*/  I2FP.F32.U32 R4, R14 ;  /* 0x0000000e00047245 */ /* 0x002fca0000201000 */
[----:B------:R-:W-:Y:S01]  /*bc80*/  FMUL R22, R4, UR5 ;  /* 0x0000000504167c20 */ /* 0x000fe20008400000 */
[----:B------:R-:W-:Y:S01]  /*bc90*/  SHF.R.U32.HI R4, RZ, UR4, R5 ;  /* 0x00000004ff047c19 */ /* 0x000fe20008011605 */
[----:B------:R-:W-:-:S03]  /*bca0*/  ULDC UR4, c[0x0][0x658] ;  /* 0x0001960000047ab9 */ /* 0x000fc60000000800 */
[--C-:B------:R-:W-:Y:S01]  /*bcb0*/  SHF.R.U64 R20, R9, UR6, R4.reuse ;  /* 0x0000000609147c19 */ /* 0x100fe20008001204 */
[----:B------:R-:W1:Y:S01]  /*bcc0*/  F2I.U32.TRUNC.NTZ R22, R22 ;  /* 0x0000001600167305 */ /* 0x000e62000020f000 */
[----:B------:R-:W-:Y:S01]  /*bcd0*/  SHF.R.U32.HI R5, RZ, UR6, R4 ;  /* 0x00000006ff057c19 */ /* 0x000fe20008011604 */
[----:B---3--:R-:W-:-:S03]  /*bce0*/  IMAD.MOV R6, RZ, RZ, -R6 ;  /* 0x000000ffff067224 */ /* 0x008fc600078e0a06 */
[----:B------:R-:W-:Y:S01]  /*bcf0*/  SHF.R.U64 R18, R20, UR4, R5 ;  /* 0x0000000414127c19 */ /* 0x000fe20008001205 */
[----:B--2---:R-:W-:Y:S01]  /*bd00*/  IMAD R15, R24, R6, R15 ;  /* 0x00000006180f7224 */ /* 0x004fe200078e020f */
[----:B------:R-:W-:-:S03]  /*bd10*/  SHF.R.U32.HI R23, RZ, UR4, R5 ;  /* 0x00000004ff177c19 */ /* 0x000fc60008011605 */
[----:B------:R-:W-:Y:S02]  /*bd20*/  IMAD.MOV.U32 R4, RZ, RZ, R18 ;  /* 0x000000ffff047224 */ /* 0x000fe400078e0012 */
[----:B------:R-:W-:Y:S01]  /*bd30*/  IMAD.MOV.U32 R5, RZ, RZ, R23 ;  /* 0x000000ffff057224 */ /* 0x000fe200078e0017 */
[----:B-1----:R-:W-:Y:S06]  /*bd40*/  @!P1 BRA `(.L_x_299) ;  /* 0x0000000000289947 */ /* 0x002fec0003800000 */
[----:B------:R-:W-:Y:S02]  /*bd50*/  ULDC UR4, c[0x0][0x64c] ;  /* 0x0001930000047ab9 */ /* 0x000fe40000000800 */
[----:B------:R-:W-:-:S05]  /*bd60*/  IADD3 R5, P1, R18, UR4, RZ ;  /* 0x0000000412057c10 */ /* 0x000fca000ff3e0ff */
[----:B------:R-:W-:-:S04]  /*bd70*/  IMAD.X R23, RZ, RZ, R23, P1 ;  /* 0x000000ffff177224 */ /* 0x000fc800008e0617 */
[----:B------:R-:W-:-:S04]  /*bd80*/  IMAD.WIDE.U32 R6, R23, UR8, RZ ;  /* 0x0000000817067c25 */ /* 0x000fc8000f8e00ff */
[----:B------:R-:W-:-:S04]  /*bd90*/  IMAD.WIDE.U32 R6, P1, R5, UR9, R6 ;  /* 0x0000000905067c25 */ /* 0x000fc8000f820006 */
[----:B------:R-:W-:-:S04]  /*bda0*/  IMAD.WIDE.U32 R4, R5, UR8, RZ ;  /* 0x0000000805047c25 */ /* 0x000fc8000f8e00ff */
[----:B------:R-:W-:Y:S01]  /*bdb0*/  IMAD.MOV.U32 R4, RZ, RZ, R7 ;  /* 0x000000ffff047224 */ /* 0x000fe200078e0007 */
[----:B------:R-:W-:Y:S02]  /*bdc0*/  IADD3 RZ, P3, R5, R6, RZ ;  /* 0x0000000605ff7210 */ /* 0x000fe40007f7e0ff */
[----:B------:R-:W-:-:S03]  /*bdd0*/  IADD3.X R5, RZ, RZ, RZ, P1, !PT ;  /* 0x000000ffff057210 */ /* 0x000fc60000ffe4ff */
[----:B------:R-:W-:-:S08]  /*bde0*/  IMAD.WIDE.U32.X R4, R23, UR9, R4, P3 ;  /* 0x0000000917047c25 */ /* 0x000fd000098e0404 */
.L_x_299:
[----:B------:R-:W-:Y:S01]  /*bdf0*/  ISETP.NE.AND P1, PT, R2, 0x1, PT ;  /* 0x000000010200780c */ /* 0x000fe20003f25270 */
[----:B------:R-:W-:Y:S01]  /*be00*/  ULDC UR4, c[0x0][0x648] ;  /* 0x0001920000047ab9 */ /* 0x000fe20000000800 */
[----:B------:R-:W-:Y:S01]  /*be10*/  LOP3.LUT R20, R20, UR17, RZ, 0xc0, !PT ;  /* 0x0000001114147c12 */ /* 0x000fe2000f8ec0ff */
[----:B------:R-:W-:Y:S01]  /*be20*/  IMAD.MOV R22, RZ, RZ, -R22 ;  /* 0x000000ffff167224 */ /* 0x000fe200078e0a16 */
[----:B------:R-:W-:Y:S01]  /*be30*/  SHF.R.U64 R5, R4, UR4, R5 ;  /* 0x0000000404057c19 */ /* 0x000fe20008001205 */
[----:B------:R-:W-:Y:S01]  /*be40*/  ULDC UR4, c[0x0][0x638] ;  /* 0x00018e0000047ab9 */ /* 0x000fe20000000800 */
[----:B------:R-:W-:Y:S01]  /*be50*/  LOP3.LUT R9, R9, UR16, RZ, 0xc0, !PT ;  /* 0x0000001009097c12 */ /* 0x000fe2000f8ec0ff */
[----:B------:R-:W-:Y:S01]  /*be60*/  ULDC UR5, c[0x0][0x610] ;  /* 0x0001840000057ab9 */ /* 0x000fe20000000800 */
[----:B------:R-:W-:Y:S02]  /*be70*/  IMAD.MOV.U32 R4, RZ, RZ, 0x1 ;  /* 0x00000001ff047424 */ /* 0x000fe400078e00ff */
[----:B------:R-:W-:-:S02]  /*be80*/  IMAD.MOV R7, RZ, RZ, -R5 ;  /* 0x000000ffff077224 */ /* 0x000fc400078e0a05 */
[----:B------:R-:W-:Y:S02]  /*be90*/  IMAD R20, R5, UR18, R20 ;  /* 0x0000001205147c24 */ /* 0x000fe4000f8e0214 */
[----:B0-----:R-:W-:Y:S02]  /*bea0*/  @P1 IMAD R15, R21, R22, R14 ;  /* 0x00000016150f1224 */ /* 0x001fe400078e020e */
[----:B------:R-:W-:Y:S01]  /*beb0*/  IMAD R18, R7, UR4, R18 ;  /* 0x0000000407127c24 */ /* 0x000fe2000f8e0212 */
[----:B------:R-:W-:Y:S01]  /*bec0*/  ULDC UR4, c[0x0][0x600] ;  /* 0x0001800000047ab9 */ /* 0x000fe20000000800 */
[----:B------:R-:W-:Y:S02]  /*bed0*/  IMAD R15, R20, UR5, R15 ;  /* 0x00000005140f7c24 */ /* 0x000fe4000f8e020f */
[----:B------:R-:W-:-:S05]  /*bee0*/  IMAD R18, R18, UR4, R9 ;  /* 0x0000000412127c24 */ /* 0x000fca000f8e0209 */
[----:B------:R-:W-:Y:S02]  /*bef0*/  SEL R9, R18, R15, !P1 ;  /* 0x0000000f12097207 */ /* 0x000fe40004800000 */
[----:B------:R-:W-:-:S07]  /*bf00*/  SEL R7, R15, R18, !P1 ;  /* 0x000000120f077207 */ /* 0x000fce0004800000 */
.L_x_297:
[----:B------:R-:W-:Y:S05]  /*bf10*/  BSYNC B1 ;  /* 0x0000000000017941 */ /* 0x000fea0003800000 */
.L_x_296:
[----:B------:R-:W-:-:S13]  /*bf20*/  LOP3.LUT P1, RZ, R4, 0xff, RZ, 0xc0, !PT ;  /* 0x000000ff04ff7812 */ /* 0x000fda000782c0ff */
[----:B------:R-:W-:Y:S05]  /*bf30*/  @P1 BRA `(.L_x_300) ;  /* 0xfffffff4004c1947 */ /* 0x000fea000383ffff */
[----:B------:R-:W-:Y:S05]  /*bf40*/  BSYNC B0 ;  /* 0x0000000000007941 */ /* 0x000fea0003800000 */
.L_x_288:
[----:B------:R-:W-:-:S03]  /*bf50*/  UMOV UR4, 0xffffffff ;  /* 0xffffffff00047882 */ /* 0x000fc60000000000 */
[----:B------:R-:W-:Y:S05]  /*bf60*/  BRA.DIV UR4, `(.L_x_301) ;  /* 0x0000000604607947 */ /* 0x000fea000b800000 */
[----:B------:R-:W-:-:S13]  /*bf70*/  ELECT P6, URZ, PT ;  /* 0x00000000003f782f */ /* 0x000fda00038c0000 */
.L_x_317:
[----:B------:R-:W-:Y:S04]  /*bf80*/  BSSY B0, `(.L_x_302) ;  /* 0x000003d000007945 */ /* 0x000fe80003800000 */
[----:B------:R-:W-:Y:S05]  /*bf90*/  @!P6 BRA `(.L_x_303) ;  /* 0x0000000000ece947 */ /* 0x000fea0003800000 */
[----:B------:R-:W-:-:S04]  /*bfa0*/  LOP3.LUT R19, R19, 0x2, RZ, 0xfc, !PT ;  /* 0x0000000213137812 */ /* 0x000fc800078efcff */
[----:B------:R-:W-:-:S13]  /*bfb0*/  ISETP.NE.AND P0, PT, R19, 0x3, PT ;  /* 0x000000031300780c */ /* 0x000fda0003f05270 */
[----:B------:R-:W-:Y:S05]  /*bfc0*/  @!P0 BRA `(.L_x_304) ;  /* 0x0000000000048947 */ /* 0x000fea0003800000 */
[----:B------:R-:W-:Y:S01]  /*bfd0*/  BPT.TRAP 0x1 ;  /* 0x000000040000795c */ /* 0x000fe20000300000 */
.L_x_304:
[----:B------:R-:W0:Y:S01]  /*bfe0*/  S2R R3, SR_CgaCtaId ;  /* 0x0000000000037919 */ /* 0x000e220000008800 */
[----:B------:R-:W-:-:S04]  /*bff0*/  MOV R2, 0x400 ;  /* 0x0000040000027802 */ /* 0x000fc80000000f00 */
[----:B0-----:R-:W-:Y:S02]  /*c000*/  LEA R3, R3, R2, 0x18 ;  /* 0x0000000203037211 */ /* 0x001fe400078ec0ff */
[----:B------:R-:W-:-:S03]  /*c010*/  SHF.L.U32 R2, R0, 0x1f, RZ ;  /* 0x0000001f00027819 */ /* 0x000fc600000006ff */
[----:B------:R-:W-:-:S04]  /*c020*/  VIADD R3, R3, 0x30 ;  /* 0x0000003003037836 */ /* 0x000fc80000000000 */
[C---:B------:R-:W-:Y:S01]  /*c030*/  IMAD R7, R12.reuse, 0x8, R3 ;  /* 0x000000080c077824 */ /* 0x040fe200078e0203 */
[----:B------:R-:W-:-:S03]  /*c040*/  IADD3 R12, R12, 0x1, RZ ;  /* 0x000000010c0c7810 */ /* 0x000fc60007ffe0ff */
[----:B------:R-:W0:Y:S01]  /*c050*/  SYNCS.PHASECHK.TRANS64.TRYWAIT P0, [R7+URZ], R2 ;  /* 0x00000002070075a7 */ /* 0x000e22000800017f */
[----:B------:R-:W-:-:S04]  /*c060*/  ISETP.NE.AND P1, PT, R12, 0x6, PT ;  /* 0x000000060c00780c */ /* 0x000fc80003f25270 */
[----:B------:R-:W-:Y:S02]  /*c070*/  SEL R5, RZ, 0x1, P1 ;  /* 0x00000001ff057807 */ /* 0x000fe40000800000 */
[----:B------:R-:W-:Y:S02]  /*c080*/  SEL R12, R12, RZ, P1 ;  /* 0x000000ff0c0c7207 */ /* 0x000fe40000800000 */
[----:B------:R-:W-:-:S03]  /*c090*/  LOP3.LUT R5, R0, R5, RZ, 0x3c, !PT ;  /* 0x0000000500057212 */ /* 0x000fc600078e3cff */
[----:B------:R-:W-:Y:S01]  /*c0a0*/  IMAD R9, R12, 0x8, R3 ;  /* 0x000000080c097824 */ /* 0x000fe200078e0203 */
[----:B------:R-:W-:Y:S01]  /*c0b0*/  SHF.L.U32 R4, R5, 0x1f, RZ ;  /* 0x0000001f05047819 */ /* 0x000fe200000006ff */
[----:B0-----:R-:W-:Y:S06]  /*c0c0*/  @!P0 BRA `(.L_x_305) ;  /* 0x0000000400288947 */ /* 0x001fec0003800000 */
.L_x_318:
[----:B------:R-:W1:Y:S01]  /*c0d0*/  SYNCS.PHASECHK.TRANS64.TRYWAIT P0, [R9+URZ], R4 ;  /* 0x00000004090075a7 */ /* 0x000e62000800017f */
[----:B------:R-:W-:-:S05]  /*c0e0*/  VIADD R0, R12, 0x1 ;  /* 0x000000010c007836 */ /* 0x000fca0000000000 */
[----:B------:R-:W-:-:S04]  /*c0f0*/  ISETP.NE.AND P1, PT, R0, 0x6, PT ;  /* 0x000000060000780c */ /* 0x000fc80003f25270 */
[----:B0-----:R-:W-:Y:S02]  /*c100*/  SEL R2, RZ, 0x1, P1 ;  /* 0x00000001ff027807 */ /* 0x001fe40000800000 */
[----:B------:R-:W-:Y:S02]  /*c110*/  SEL R0, R0, RZ, P1 ;  /* 0x000000ff00007207 */ /* 0x000fe40000800000 */
[----:B------:R-:W-:-:S03]  /*c120*/  LOP3.LUT R7, R5, R2, RZ, 0x3c, !PT ;  /* 0x0000000205077212 */ /* 0x000fc600078e3cff */
[----:B------:R-:W-:Y:S01]  /*c130*/  IMAD R6, R0, 0x8, R3 ;  /* 0x0000000800067824 */ /* 0x000fe200078e0203 */
[----:B------:R-:W-:Y:S01]  /*c140*/  SHF.L.U32 R5, R7, 0x1f, RZ ;  /* 0x0000001f07057819 */ /* 0x000fe200000006ff */
[----:B-1----:R-:W-:Y:S06]  /*c150*/  @!P0 BRA `(.L_x_306) ;  /* 0x0000000400188947 */ /* 0x002fec0003800000 */
.L_x_319:
[----:B------:R-:W1:Y:S01]  /*c160*/  SYNCS.PHASECHK.TRANS64.TRYWAIT P0, [R6+URZ], R5 ;  /* 0x00000005060075a7 */ /* 0x000e62000800017f */
[----:B------:R-:W-:-:S05]  /*c170*/  VIADD R0, R0, 0x1 ;  /* 0x0000000100007836 */ /* 0x000fca0000000000 */
[----:B------:R-:W-:-:S04]  /*c180*/  ISETP.NE.AND P1, PT, R0, 0x6, PT ;  /* 0x000000060000780c */ /* 0x000fc80003f25270 */
[----:B------:R-:W-:Y:S02]  /*c190*/  SEL R2, RZ, 0x1, P1 ;  /* 0x00000001ff027807 */ /* 0x000fe40000800000 */
[----:B------:R-:W-:Y:S02]  /*c1a0*/  SEL R0, R0, RZ, P1 ;  /* 0x000000ff00007207 */ /* 0x000fe40000800000 */
[----:B------:R-:W-:-:S03]  /*c1b0*/  LOP3.LUT R7, R7, R2, RZ, 0x3c, !PT ;  /* 0x0000000207077212 */ /* 0x000fc600078e3cff */
[----:B0-----:R-:W-:Y:S01]  /*c1c0*/  IMAD R9, R0, 0x8, R3 ;  /* 0x0000000800097824 */ /* 0x001fe200078e0203 */
[----:B------:R-:W-:Y:S01]  /*c1d0*/  SHF.L.U32 R4, R7, 0x1f, RZ ;  /* 0x0000001f07047819 */ /* 0x000fe200000006ff */
[----:B-1----:R-:W-:Y:S06]  /*c1e0*/  @!P0 BRA `(.L_x_307) ;  /* 0x0000000400088947 */ /* 0x002fec0003800000 */
.L_x_320:
[----:B------:R-:W1:Y:S01]  /*c1f0*/  SYNCS.PHASECHK.TRANS64.TRYWAIT P0, [R9+URZ], R4 ;  /* 0x00000004090075a7 */ /* 0x000e62000800017f */
[----:B------:R-:W-:-:S05]  /*c200*/  VIADD R0, R0, 0x1 ;  /* 0x0000000100007836 */ /* 0x000fca0000000000 */
[----:B------:R-:W-:-:S04]  /*c210*/  ISETP.NE.AND P1, PT, R0, 0x6, PT ;  /* 0x000000060000780c */ /* 0x000fc80003f25270 */
[----:B------:R-:W-:Y:S02]  /*c220*/  SEL R2, RZ, 0x1, P1 ;  /* 0x00000001ff027807 */ /* 0x000fe40000800000 */
[----:B------:R-:W-:Y:S02]  /*c230*/  SEL R0, R0, RZ, P1 ;  /* 0x000000ff00007207 */ /* 0x000fe40000800000 */
[----:B------:R-:W-:Y:S02]  /*c240*/  LOP3.LUT R7, R7, R2, RZ, 0x3c, !PT ;  /* 0x0000000207077212 */ /* 0x000fe400078e3cff */
[----:B0-----:R-:W-:Y:S02]  /*c250*/  LEA R6, R0, R3, 0x3 ;  /* 0x0000000300067211 */ /* 0x001fe400078e18ff */
[----:B------:R-:W-:Y:S01]  /*c260*/  SHF.L.U32 R5, R7, 0x1f, RZ ;  /* 0x0000001f07057819 */ /* 0x000fe200000006ff */
[----:B-1----:R-:W-:Y:S06]  /*c270*/  @!P0 BRA `(.L_x_308) ;  /* 0x0000000000f88947 */ /* 0x002fec0003800000 */
.L_x_321:
[----:B------:R-:W1:Y:S01]  /*c280*/  SYNCS.PHASECHK.TRANS64.TRYWAIT P0, [R6+URZ], R5 ;  /* 0x00000005060075a7 */ /* 0x000e62000800017f */
[----:B------:R-:W-:-:S05]  /*c290*/  VIADD R0, R0, 0x1 ;  /* 0x0000000100007836 */ /* 0x000fca0000000000 */
[----:B------:R-:W-:-:S04]  /*c2a0*/  ISETP.NE.AND P1, PT, R0, 0x6, PT ;  /* 0x000000060000780c */ /* 0x000fc80003f25270 */
[----:B------:R-:W-:Y:S02]  /*c2b0*/  SEL R2, RZ, 0x1, P1 ;  /* 0x00000001ff027807 */ /* 0x000fe40000800000 */
[----:B------:R-:W-:Y:S02]  /*c2c0*/  SEL R0, R0, RZ, P1 ;  /* 0x000000ff00007207 */ /* 0x000fe40000800000 */
[----:B------:R-:W-:Y:S01]  /*c2d0*/  LOP3.LUT R2, R7, R2, RZ, 0x3c, !PT ;  /* 0x0000000207027212 */ /* 0x000fe200078e3cff */
[----:B-1----:R-:W-:Y:S06]  /*c2e0*/  @!P0 BRA `(.L_x_309) ;  /* 0x0000000000f08947 */ /* 0x002fec0003800000 */
.L_x_322:
[----:B------:R-:W-:Y:S01]  /*c2f0*/  IMAD R3, R0, 0x8, R3 ;  /* 0x0000000800037824 */ /* 0x000fe200078e0203 */
[----:B------:R-:W-:-:S07]  /*c300*/  SHF.L.U32 R0, R2, 0x1f, RZ ;  /* 0x0000001f02007819 */ /* 0x000fce00000006ff */
.L_x_310:
[----:B--2---:R2:W3:Y:S02]  /*c310*/  SYNCS.PHASECHK.TRANS64.TRYWAIT P0, [R3+URZ], R0 ;  /* 0x00000000030075a7 */ /* 0x0044e4000800017f */
[----:B---3--:R-:W-:Y:S05]  /*c320*/  @!P0 NANOSLEEP.SYNCS 0x989680 ;  /* 0x009896800000895d */ /* 0x008fea0003900000 */
[----:B------:R-:W3:Y:S02]  /*c330*/  @!P0 SYNCS.PHASECHK.TRANS64 P0, [R3+URZ], R0 ;  /* 0x00000000030085a7 */ /* 0x000ee4000800007f */
[----:B---3--:R-:W-:Y:S05]  /*c340*/  @!P0 BRA `(.L_x_310) ;  /* 0xfffffffc00f08947 */ /* 0x008fea000383ffff */
.L_x_303:
[----:B------:R-:W-:Y:S05]  /*c350*/  BSYNC B0 ;  /* 0x0000000000007941 */ /* 0x000fea0003800000 */
.L_x_302:
[----:B------:R-:W-:Y:S05]  /*c360*/  EXIT ;  /* 0x000000000000794d */ /* 0x000fea0003800000 */
.L_x_17:
[----:B---3--:R3:W4:Y:S02]  /*c370*/  SYNCS.PHASECHK.TRANS64.TRYWAIT P1, [R3+URZ], R0 ;  /* 0x00000000030075a7 */ /* 0x008724000802017f */
[----:B----4-:R-:W-:Y:S05]  /*c380*/  @!P1 NANOSLEEP.SYNCS 0x989680 ;  /* 0x009896800000995d */ /* 0x010fea0003900000 */
[----:B------:R-:W4:Y:S02]  /*c390*/  @!P1 SYNCS.PHASECHK.TRANS64 P1, [R3+URZ], R0 ;  /* 0x00000000030095a7 */ /* 0x000f24000802007f */
[----:B----4-:R-:W-:Y:S05]  /*c3a0*/  @!P1 BRA `(.L_x_17) ;  /* 0xfffffffc00f09947 */ /* 0x010fea000383ffff */
[----:B------:R-:W-:Y:S05]  /*c3b0*/  BRA `(.L_x_16) ;  /* 0xffffff4c00a47947 */ /* 0x000fea000383ffff */
.L_x_22:
[----:B-1----:R-:W-:-:S04]  /*c3c0*/  IMAD.U32 R4, RZ, RZ, UR8 ;  /* 0x00000008ff047e24 */ /* 0x002fc8000f8e00ff */
[----:B------:R1:W2:Y:S03]  /*c3d0*/  SYNCS.PHASECHK.TRANS64.TRYWAIT P1, [R4+URZ], R3 ;  /* 0x00000003040075a7 */ /* 0x0002a6000802017f */
[----:B--2---:R-:W-:Y:S05]  /*c3e0*/  @!P1 NANOSLEEP.SYNCS 0x989680 ;  /* 0x009896800000995d */ /* 0x004fea0003900000 */
[----:B------:R-:W2:Y:S02]  /*c3f0*/  @!P1 SYNCS.PHASECHK.TRANS64 P1, [R4+URZ], R3 ;  /* 0x00000003040095a7 */ /* 0x000ea4000802007f */
[----:B--2---:R-:W-:Y:S05]  /*c400*/  @!P1 BRA `(.L_x_22) ;  /* 0xfffffffc00ec9947 */ /* 0x004fea000383ffff */
[----:B------:R-:W-:Y:S05]  /*c410*/  BRA `(.L_x_21) ;  /* 0xffffff5000d47947 */ /* 0x000fea000383ffff */
.L_x_289:
[----:B------:R-:W-:Y:S01]  /*c420*/  BSSY B1, `(.L_x_311) ;  /* 0x0000006000017945 */ /* 0x000fe20003800000 */
[----:B------:R-:W-:-:S07]  /*c430*/  IMAD.MOV.U32 R15, RZ, RZ, -0x1 ;  /* 0xffffffffff0f7424 */ /* 0x000fce00078e00ff */
[----:B------:R-:W-:Y:S05]  /*c440*/  WARPSYNC.COLLECTIVE R15, `(.L_x_312) ;  /* 0x000000000f0c7348 */ /* 0x000fea0003c00000 */
[----:B------:R-:W-:Y:S02]  /*c450*/  ELECT P6, UR62, PT ;  /* 0x00000000003e782f */ /* 0x000fe400038c0000 */
[----:B------:R-:W-:Y:S01]  /*c460*/  MOV R14, UR62 ;  /* 0x0000003e000e7c02 */ /* 0x000fe20008000f00 */
[----:B------:R-:W-:Y:S10]  /*c470*/  ENDCOLLECTIVE ;  /* 0x000000000000791b */ /* 0x000ff40003800000 */
.L_x_312:
[----:B------:R-:W-:Y:S05]  /*c480*/  BSYNC B1 ;  /* 0x0000000000017941 */ /* 0x000fea0003800000 */
.L_x_311:
[----:B------:R-:W-:Y:S05]  /*c490*/  BRA `(.L_x_313) ;  /* 0xfffffff000007947 */ /* 0x000fea000383ffff */
.L_x_292:
[----:B0-----:R0:W1:Y:S02]  /*c4a0*/  SYNCS.PHASECHK.TRANS64.TRYWAIT P1, [R14+URZ+0x30], R7 ;  /* 0x000030070e0075a7 */ /* 0x001064000802017f */
[----:B-1----:R-:W-:Y:S05]  /*c4b0*/  @!P1 NANOSLEEP.SYNCS 0x989680 ;  /* 0x009896800000995d */ /* 0x002fea0003900000 */
[----:B------:R-:W1:Y:S02]  /*c4c0*/  @!P1 SYNCS.PHASECHK.TRANS64 P1, [R14+URZ+0x30], R7 ;  /* 0x000030070e0095a7 */ /* 0x000e64000802007f */
[----:B-1----:R-:W-:Y:S05]  /*c4d0*/  @!P1 BRA `(.L_x_292) ;  /* 0xfffffffc00f09947 */ /* 0x002fea000383ffff */
[----:B------:R-:W-:Y:S05]  /*c4e0*/  BRA `(.L_x_314) ;  /* 0xfffffff000347947 */ /* 0x000fea000383ffff */
.L_x_301:
[----:B------:R-:W-:Y:S01]  /*c4f0*/  BSSY B0, `(.L_x_315) ;  /* 0x0000006000007945 */ /* 0x000fe20003800000 */
[----:B------:R-:W-:-:S07]  /*c500*/  IMAD.MOV.U32 R15, RZ, RZ, -0x1 ;  /* 0xffffffffff0f7424 */ /* 0x000fce00078e00ff */
[----:B------:R-:W-:Y:S05]  /*c510*/  WARPSYNC.COLLECTIVE R15, `(.L_x_316) ;  /* 0x000000000f0c7348 */ /* 0x000fea0003c00000 */
[----:B------:R-:W-:Y:S02]  /*c520*/  ELECT P6, UR62, PT ;  /* 0x00000000003e782f */ /* 0x000fe400038c0000 */
[----:B------:R-:W-:Y:S01]  /*c530*/  MOV R14, UR62 ;  /* 0x0000003e000e7c02 */ /* 0x000fe20008000f00 */
[----:B------:R-:W-:Y:S10]  /*c540*/  ENDCOLLECTIVE ;  /* 0x000000000000791b */ /* 0x000ff40003800000 */
.L_x_316:
[----:B------:R-:W-:Y:S05]  /*c550*/  BSYNC B0 ;  /* 0x0000000000007941 */ /* 0x000fea0003800000 */
.L_x_315:
[----:B------:R-:W-:Y:S05]  /*c560*/  BRA `(.L_x_317) ;  /* 0xfffffff800847947 */ /* 0x000fea000383ffff */
.L_x_305:
[----:B0-----:R0:W1:Y:S02]  /*c570*/  SYNCS.PHASECHK.TRANS64.TRYWAIT P0, [R7+URZ], R2 ;  /* 0x00000002070075a7 */ /* 0x001064000800017f */
[----:B-1----:R-:W-:Y:S05]  /*c580*/  @!P0 NANOSLEEP.SYNCS 0x989680 ;  /* 0x009896800000895d */ /* 0x002fea0003900000 */
[----:B------:R-:W1:Y:S02]  /*c590*/  @!P0 SYNCS.PHASECHK.TRANS64 P0, [R7+URZ], R2 ;  /* 0x00000002070085a7 */ /* 0x000e64000800007f */
[----:B-1----:R-:W-:Y:S05]  /*c5a0*/  @!P0 BRA `(.L_x_305) ;  /* 0xfffffffc00f08947 */ /* 0x002fea000383ffff */
[----:B------:R-:W-:Y:S05]  /*c5b0*/  BRA `(.L_x_318) ;  /* 0xfffffff800c47947 */ /* 0x000fea000383ffff */
.L_x_306:
[----:B0-----:R0:W1:Y:S02]  /*c5c0*/  SYNCS.PHASECHK.TRANS64.TRYWAIT P0, [R9+URZ], R4 ;  /* 0x00000004090075a7 */ /* 0x001064000800017f */
[----:B-1----:R-:W-:Y:S05]  /*c5d0*/  @!P0 NANOSLEEP.SYNCS 0x989680 ;  /* 0x009896800000895d */ /* 0x002fea0003900000 */
[----:B------:R-:W1:Y:S02]  /*c5e0*/  @!P0 SYNCS.PHASECHK.TRANS64 P0, [R9+URZ], R4 ;  /* 0x00000004090085a7 */ /* 0x000e64000800007f */
[----:B-1----:R-:W-:Y:S05]  /*c5f0*/  @!P0 BRA `(.L_x_306) ;  /* 0xfffffffc00f08947 */ /* 0x002fea000383ffff */
[----:B------:R-:W-:Y:S05]  /*c600*/  BRA `(.L_x_319) ;  /* 0xfffffff800d47947 */ /* 0x000fea000383ffff */
.L_x_307:
[----:B0-----:R0:W1:Y:S02]  /*c610*/  SYNCS.PHASECHK.TRANS64.TRYWAIT P0, [R6+URZ], R5 ;  /* 0x00000005060075a7 */ /* 0x001064000800017f */
[----:B-1----:R-:W-:Y:S05]  /*c620*/  @!P0 NANOSLEEP.SYNCS 0x989680 ;  /* 0x009896800000895d */ /* 0x002fea0003900000 */
[----:B------:R-:W1:Y:S02]  /*c630*/  @!P0 SYNCS.PHASECHK.TRANS64 P0, [R6+URZ], R5 ;  /* 0x00000005060085a7 */ /* 0x000e64000800007f */
[----:B-1----:R-:W-:Y:S05]  /*c640*/  @!P0 BRA `(.L_x_307) ;  /* 0xfffffffc00f08947 */ /* 0x002fea000383ffff */
[----:B------:R-:W-:Y:S05]  /*c650*/  BRA `(.L_x_320) ;  /* 0xfffffff800e47947 */ /* 0x000fea000383ffff */
.L_x_308:
[----:B0-----:R0:W1:Y:S02]  /*c660*/  SYNCS.PHASECHK.TRANS64.TRYWAIT P0, [R9+URZ], R4 ;  /* 0x00000004090075a7 */ /* 0x001064000800017f */
[----:B-1----:R-:W-:Y:S05]  /*c670*/  @!P0 NANOSLEEP.SYNCS 0x989680 ;  /* 0x009896800000895d */ /* 0x002fea0003900000 */
[----:B------:R-:W1:Y:S02]  /*c680*/  @!P0 SYNCS.PHASECHK.TRANS64 P0, [R9+URZ], R4 ;  /* 0x00000004090085a7 */ /* 0x000e64000800007f */
[----:B-1----:R-:W-:Y:S05]  /*c690*/  @!P0 BRA `(.L_x_308) ;  /* 0xfffffffc00f08947 */ /* 0x002fea000383ffff */
[----:B------:R-:W-:Y:S05]  /*c6a0*/  BRA `(.L_x_321) ;  /* 0xfffffff800f47947 */ /* 0x000fea000383ffff */
.L_x_309:
[----:B-1----:R1:W2:Y:S02]  /*c6b0*/  SYNCS.PHASECHK.TRANS64.TRYWAIT P0, [R6+URZ], R5 ;  /* 0x00000005060075a7 */ /* 0x0022a4000800017f */
[----:B--2---:R-:W-:Y:S05]  /*c6c0*/  @!P0 NANOSLEEP.SYNCS 0x989680 ;  /* 0x009896800000895d */ /* 0x004fea0003900000 */
[----:B------:R-:W2:Y:S02]  /*c6d0*/  @!P0 SYNCS.PHASECHK.TRANS64 P0, [R6+URZ], R5 ;  /* 0x00000005060085a7 */ /* 0x000ea4000800007f */
[----:B--2---:R-:W-:Y:S05]  /*c6e0*/  @!P0 BRA `(.L_x_309) ;  /* 0xfffffffc00f08947 */ /* 0x004fea000383ffff */
[----:B------:R-:W-:Y:S05]  /*c6f0*/  BRA `(.L_x_322) ;  /* 0xfffffff800fc7947 */ /* 0x000fea000383ffff */
.L_x_323:
[----:B------:R-:W-:-:S00]  /*c700*/  BRA `(.L_x_323) ;  /* 0xfffffffc00fc7947 */ /* 0x000fc0000383ffff */
[----:B------:R-:W-:-:S00]  /*c710*/  NOP ;  /* 0x0000000000007918 */ /* 0x000fc00000000000 */
        /* <DEDUP_REMOVED lines=14> */
.L_x_324:


//--------------------- .nv.global.init           --------------------------
	.section	.nv.global.init,"aw",@progbits
.nv.global.init:
	.type		$str$22,@object
	.size		$str$22,($str$23 - $str$22)
$str$22:
        /*0000*/ 	.byte	0x6b, 0x5f, 0x74, 0x69, 0x6c, 0x65, 0x5f, 0x63, 0x6f, 0x75, 0x6e, 0x74, 0x20, 0x3e, 0x3d, 0x20
        /*0010*/ 	.byte	0x31, 0x00
	.type		$str$23,@object
	.size		$str$23,(__unnamed_1 - $str$23)
$str$23:
        /*0012*/ 	.byte	0x2f, 0x74, 0x6d, 0x70, 0x2f, 0x63, 0x75, 0x74, 0x6c, 0x61, 0x73, 0x73, 0x5f, 0x73, 0x77, 0x65
        /*0022*/ 	.byte	0x65, 0x70, 0x5f, 0x73, 0x72, 0x63, 0x2f, 0x69, 0x6e, 0x63, 0x6c, 0x75, 0x64, 0x65, 0x2f, 0x63
        /*0032*/ 	.byte	0x75, 0x74, 0x6c, 0x61, 0x73, 0x73, 0x2f, 0x67, 0x65, 0x6d, 0x6d, 0x2f, 0x63, 0x6f, 0x6c, 0x6c
        /*0042*/ 	.byte	0x65, 0x63, 0x74, 0x69, 0x76, 0x65, 0x2f, 0x73, 0x6d, 0x39, 0x30, 0x5f, 0x6d, 0x6d, 0x61, 0x5f
        /*0052*/ 	.byte	0x74, 0x6d, 0x61, 0x5f, 0x67, 0x6d, 0x6d, 0x61, 0x5f, 0x73, 0x73, 0x5f, 0x77, 0x61, 0x72, 0x70
        /*0062*/ 	.byte	0x73, 0x70, 0x65, 0x63, 0x69, 0x61, 0x6c, 0x69, 0x7a, 0x65, 0x64, 0x2e, 0x68, 0x70, 0x70, 0x00
	.type		__unnamed_1,@object
	.size		__unnamed_1,(.L_0 - __unnamed_1)
__unnamed_1:
        /*0072*/ 	.byte	0x76, 0x6f, 0x69, 0x64, 0x20, 0x63, 0x75, 0x74, 0x6c, 0x61, 0x73, 0x73, 0x3a, 0x3a, 0x67, 0x65
        /* <DEDUP_REMOVED lines=179> */
        /*0bb2*/ 	.byte	0x65, 0x3a, 0x3a, 0x69, 0x64, 0x65, 0x6e, 0x74, 0x69, 0x74, 0x79, 0x5d, 0x00
.L_0:


//--------------------- .nv.shared._ZN7cutlass13device_kernelINS_4gemm6kernel13GemmUniversalIN4cute5tupleIJiiiiEEENS1_10collective13CollectiveMmaINS1_34MainloopSm90TmaGmmaWarpSpecializedILi6ENS5_IJNS4_1CILi1EEESB_SB_EEENS1_35KernelTmaWarpSpecializedCooperativeEEENS5_IJNSA_ILi256EEENSA_ILi128EEENSA_ILi64EEEEEENS_6half_tENS5_IJlSB_lEEESJ_SK_NS4_8TiledMMAINS4_8MMA_AtomIJNS4_4SM904GMMA26MMA_64x128x16_F32F16F16_SSILNSO_5MajorE0ELSQ_0ELNSO_7ScaleInE1ELSR_1EEEEEENS4_6LayoutINS5_IJNSA_ILi2EEESB_SB_EEENS5_IJSB_NSA_ILi0EEESX_EEEEENS5_IJNS4_10UnderscoreES10_S10_EEEEENS4_13SM90_TMA_LOADENS4_14ComposedLayoutINS4_7SwizzleILi3ELi4ELi3EEENS4_18smem_ptr_flag_bitsILi16EEENSU_INS5_IJNSA_ILi8EEESH_EEENS5_IJSH_SB_EEEEEEEvNS4_8identityES13_S1D_vS1E_EENS_8epilogue10collective6detail29Sm90TmaWarpSpecializedAdapterINS1H_15DefaultEpilogueISJ_SK_SK_NS1G_6thread17LinearCombinationISJ_Li1EffLNS1L_9ScaleType4KindE0ELNS_15FloatRoundStyleE2ESJ_EENS1_15EpilogueDefaultEEEEEvvEEEEvNT_6ParamsE --------------------------
	.section	.nv.shared._ZN7cutlass13device_kernelINS_4gemm6kernel13GemmUniversalIN4cute5tupleIJiiiiEEENS1_10collective13CollectiveMmaINS1_34MainloopSm90TmaGmmaWarpSpecializedILi6ENS5_IJNS4_1CILi1EEESB_SB_EEENS1_35KernelTmaWarpSpecializedCooperativeEEENS5_IJNSA_ILi256EEENSA_ILi128EEENSA_ILi64EEEEEENS_6half_tENS5_IJlSB_lEEESJ_SK_NS4_8TiledMMAINS4_8MMA_AtomIJNS4_4SM904GMMA26MMA_64x128x16_F32F16F16_SSILNSO_5MajorE0ELSQ_0ELNSO_7ScaleInE1ELSR_1EEEEEENS4_6LayoutINS5_IJNSA_ILi2EEESB_SB_EEENS5_IJSB_NSA_ILi0EEESX_EEEEENS5_IJNS4_10UnderscoreES10_S10_EEEEENS4_13SM90_TMA_LOADENS4_14ComposedLayoutINS4_7SwizzleILi3ELi4ELi3EEENS4_18smem_ptr_flag_bitsILi16EEENSU_INS5_IJNSA_ILi8EEESH_EEENS5_IJSH_SB_EEEEEEEvNS4_8identityES13_S1D_vS1E_EENS_8epilogue10collective6detail29Sm90TmaWarpSpecializedAdapterINS1H_15DefaultEpilogueISJ_SK_SK_NS1G_6thread17LinearCombinationISJ_Li1EffLNS1L_9ScaleType4KindE0ELNS_15FloatRoundStyleE2ESJ_EENS1_15EpilogueDefaultEEEEEvvEEEEvNT_6ParamsE,"aw",@nobits
	.sectionflags	@""
	.align	16
	.zero		1024


//--------------------- .nv.shared.reserved.0     --------------------------
	.section	.nv.shared.reserved.0,"aw",@nobits
	.weak		__nv_reservedSMEM_offset_0_alias
	.size		__nv_reservedSMEM_offset_0_alias, 0, 0
	.other		__nv_reservedSMEM_offset_0_alias,@"STO_CUDA_RESERVED_SHARED STV_DEFAULT"
__nv_reservedSMEM_offset_0_alias:
	.zero		0


//--------------------- .nv.global                --------------------------
	.section	.nv.global,"aw",@nobits
.nv.global:
	.type		_ZN40_INTERNAL_2c36ae6a_4_k_cu_af1d3a63_155884cute1_E,@object
	.size		_ZN40_INTERNAL_2c36ae6a_4_k_cu_af1d3a63_155884cute1_E,(_ZN40_INTERNAL_2c36ae6a_4_k_cu_af1d3a63_155884cuda3std3__45__cpo6cbeginE - _ZN40_INTERNAL_2c36ae6a_4_k_cu_af1d3a63_155884cute1_E)
_ZN40_INTERNAL_2c36ae6a_4_k_cu_af1d3a63_155884cute1_E:
	.zero		1
	.type		_ZN40_INTERNAL_2c36ae6a_4_k_cu_af1d3a63_155884cuda3std3__45__cpo6cbeginE,@object
	.size		_ZN40_INTERNAL_2c36ae6a_4_k_cu_af1d3a63_155884cuda3std3__45__cpo6cbeginE,(_ZN40_INTERNAL_2c36ae6a_4_k_cu_af1d3a63_155884cuda3std3__48in_placeE - _ZN40_INTERNAL_2c36ae6a_4_k_cu_af1d3a63_155884cuda3std3__45__cpo6cbeginE)
_ZN40_INTERNAL_2c36ae6a_4_k_cu_af1d3a63_155884cuda3std3__45__cpo6cbeginE:
	.zero		1
	.type		_ZN40_INTERNAL_2c36ae6a_4_k_cu_af1d3a63_155884cuda3std3__48in_placeE,@object
	.size		_ZN40_INTERNAL_2c36ae6a_4_k_cu_af1d3a63_155884cuda3std3__48in_placeE,(_ZN40_INTERNAL_2c36ae6a_4_k_cu_af1d3a63_155884cuda3std6ranges3__45__cpo9iter_moveE - _ZN40_INTERNAL_2c36ae6a_4_k_cu_af1d3a63_155884cuda3std3__48in_placeE)
_ZN40_INTERNAL_2c36ae6a_4_k_cu_af1d3a63_155884cuda3std3__48in_placeE:
	.zero		1
	.type		_ZN40_INTERNAL_2c36ae6a_4_k_cu_af1d3a63_155884cuda3std6ranges3__45__cpo9iter_moveE,@object
	.size		_ZN40_INTERNAL_2c36ae6a_4_k_cu_af1d3a63_155884cuda3std6ranges3__45__cpo9iter_moveE,(_ZN40_INTERNAL_2c36ae6a_4_k_cu_af1d3a63_155884cuda3std3__45__cpo5beginE - _ZN40_INTERNAL_2c36ae6a_4_k_cu_af1d3a63_155884cuda3std6ranges3__45__cpo9iter_moveE)
_ZN40_INTERNAL_2c36ae6a_4_k_cu_af1d3a63_155884cuda3std6ranges3__45__cpo9iter_moveE:
	.zero		1
	.type		_ZN40_INTERNAL_2c36ae6a_4_k_cu_af1d3a63_155884cuda3std3__45__cpo5beginE,@object
	.size		_ZN40_INTERNAL_2c36ae6a_4_k_cu_af1d3a63_155884cuda3std3__45__cpo5beginE,(_ZN40_INTERNAL_2c36ae6a_4_k_cu_af1d3a63_155884cuda3std3__442_GLOBAL__N__2c36ae6a_4_k_cu_af1d3a63_155886ignoreE - _ZN40_INTERNAL_2c36ae6a_4_k_cu_af1d3a63_155884cuda3std3__45__cpo5beginE)
_ZN40_INTERNAL_2c36ae6a_4_k_cu_af1d3a63_155884cuda3std3__45__cpo5beginE:
	.zero		1
	.type		_ZN40_INTERNAL_2c36ae6a_4_k_cu_af1d3a63_155884cuda3std3__442_GLOBAL__N__2c36ae6a_4_k_cu_af1d3a63_155886ignoreE,@object
	.size		_ZN40_INTERNAL_2c36ae6a_4_k_cu_af1d3a63_155884cuda3std3__442_GLOBAL__N__2c36ae6a_4_k_cu_af1d3a63_155886ignoreE,(_ZN40_INTERNAL_2c36ae6a_4_k_cu_af1d3a63_155884cute7productE - _ZN40_INTERNAL_2c36ae6a_4_k_cu_af1d3a63_155884cuda3std3__442_GLOBAL__N__2c36ae6a_4_k_cu_af1d3a63_155886ignoreE)
_ZN40_INTERNAL_2c36ae6a_4_k_cu_af1d3a63_155884cuda3std3__442_GLOBAL__N__2c36ae6a_4_k_cu_af1d3a63_155886ignoreE:
	.zero		1
	.type		_ZN40_INTERNAL_2c36ae6a_4_k_cu_af1d3a63_155884cute7productE,@object
	.size		_ZN40_INTERNAL_2c36ae6a_4_k_cu_af1d3a63_155884cute7productE,(_ZN40_INTERNAL_2c36ae6a_4_k_cu_af1d3a63_155884cuda3std3__45__cpo3endE - _ZN40_INTERNAL_2c36ae6a_4_k_cu_af1d3a63_155884cute7productE)
_ZN40_INTERNAL_2c36ae6a_4_k_cu_af1d3a63_155884cute7productE:
	.zero		1
	.type		_ZN40_INTERNAL_2c36ae6a_4_k_cu_af1d3a63_155884cuda3std3__45__cpo3endE,@object
	.size		_ZN40_INTERNAL_2c36ae6a_4_k_cu_af1d3a63_155884cuda3std3__45__cpo3endE,(_ZN40_INTERNAL_2c36ae6a_4_k_cu_af1d3a63_155884cuda3std3__419piecewise_constructE - _ZN40_INTERNAL_2c36ae6a_4_k_cu_af1d3a63_155884cuda3std3__45__cpo3endE)
_ZN40_INTERNAL_2c36ae6a_4_k_cu_af1d3a63_155884cuda3std3__45__cpo3endE:
	.zero		1
	.type		_ZN40_INTERNAL_2c36ae6a_4_k_cu_af1d3a63_155884cuda3std3__419piecewise_constructE,@object
	.size		_ZN40_INTERNAL_2c36ae6a_4_k_cu_af1d3a63_155884cuda3std3__419piecewise_constructE,(_ZN40_INTERNAL_2c36ae6a_4_k_cu_af1d3a63_155884cuda3std3__45__cpo4cendE - _ZN40_INTERNAL_2c36ae6a_4_k_cu_af1d3a63_155884cuda3std3__419piecewise_constructE)
_ZN40_INTERNAL_2c36ae6a_4_k_cu_af1d3a63_155884cuda3std3__419piecewise_constructE:
	.zero		1
	.type		_ZN40_INTERNAL_2c36ae6a_4_k_cu_af1d3a63_155884cuda3std3__45__cpo4cendE,@object
	.size		_ZN40_INTERNAL_2c36ae6a_4_k_cu_af1d3a63_155884cuda3std3__45__cpo4cendE,(_ZN40_INTERNAL_2c36ae6a_4_k_cu_af1d3a63_155884cuda3std6ranges3__45__cpo4swapE - _ZN40_INTERNAL_2c36ae6a_4_k_cu_af1d3a63_155884cuda3std3__45__cpo4cendE)
_ZN40_INTERNAL_2c36ae6a_4_k_cu_af1d3a63_155884cuda3std3__45__cpo4cendE:
	.zero		1
	.type		_ZN40_INTERNAL_2c36ae6a_4_k_cu_af1d3a63_155884cuda3std6ranges3__45__cpo4swapE,@object
	.size		_ZN40_INTERNAL_2c36ae6a_4_k_cu_af1d3a63_155884cuda3std6ranges3__45__cpo4swapE,(.L_8 - _ZN40_INTERNAL_2c36ae6a_4_k_cu_af1d3a63_155884cuda3std6ranges3__45__cpo4swapE)
_ZN40_INTERNAL_2c36ae6a_4_k_cu_af1d3a63_155884cuda3std6ranges3__45__cpo4swapE:
	.zero		1
.L_8:


//--------------------- .nv.constant0._ZN7cutlass13device_kernelINS_4gemm6kernel13GemmUniversalIN4cute5tupleIJiiiiEEENS1_10collective13CollectiveMmaINS1_34MainloopSm90TmaGmmaWarpSpecializedILi6ENS5_IJNS4_1CILi1EEESB_SB_EEENS1_35KernelTmaWarpSpecializedCooperativeEEENS5_IJNSA_ILi256EEENSA_ILi128EEENSA_ILi64EEEEEENS_6half_tENS5_IJlSB_lEEESJ_SK_NS4_8TiledMMAINS4_8MMA_AtomIJNS4_4SM904GMMA26MMA_64x128x16_F32F16F16_SSILNSO_5MajorE0ELSQ_0ELNSO_7ScaleInE1ELSR_1EEEEEENS4_6LayoutINS5_IJNSA_ILi2EEESB_SB_EEENS5_IJSB_NSA_ILi0EEESX_EEEEENS5_IJNS4_10UnderscoreES10_S10_EEEEENS4_13SM90_TMA_LOADENS4_14ComposedLayoutINS4_7SwizzleILi3ELi4ELi3EEENS4_18smem_ptr_flag_bitsILi16EEENSU_INS5_IJNSA_ILi8EEESH_EEENS5_IJSH_SB_EEEEEEEvNS4_8identityES13_S1D_vS1E_EENS_8epilogue10collective6detail29Sm90TmaWarpSpecializedAdapterINS1H_15DefaultEpilogueISJ_SK_SK_NS1G_6thread17LinearCombinationISJ_Li1EffLNS1L_9ScaleType4KindE0ELNS_15FloatRoundStyleE2ESJ_EENS1_15EpilogueDefaultEEEEEvvEEEEvNT_6ParamsE --------------------------
	.section	.nv.constant0._ZN7cutlass13device_kernelINS_4gemm6kernel13GemmUniversalIN4cute5tupleIJiiiiEEENS1_10collective13CollectiveMmaINS1_34MainloopSm90TmaGmmaWarpSpecializedILi6ENS5_IJNS4_1CILi1EEESB_SB_EEENS1_35KernelTmaWarpSpecializedCooperativeEEENS5_IJNSA_ILi256EEENSA_ILi128EEENSA_ILi64EEEEEENS_6half_tENS5_IJlSB_lEEESJ_SK_NS4_8TiledMMAINS4_8MMA_AtomIJNS4_4SM904GMMA26MMA_64x128x16_F32F16F16_SSILNSO_5MajorE0ELSQ_0ELNSO_7ScaleInE1ELSR_1EEEEEENS4_6LayoutINS5_IJNSA_ILi2EEESB_SB_EEENS5_IJSB_NSA_ILi0EEESX_EEEEENS5_IJNS4_10UnderscoreES10_S10_EEEEENS4_13SM90_TMA_LOADENS4_14ComposedLayoutINS4_7SwizzleILi3ELi4ELi3EEENS4_18smem_ptr_flag_bitsILi16EEENSU_INS5_IJNSA_ILi8EEESH_EEENS5_IJSH_SB_EEEEEEEvNS4_8identityES13_S1D_vS1E_EENS_8epilogue10collective6detail29Sm90TmaWarpSpecializedAdapterINS1H_15DefaultEpilogueISJ_SK_SK_NS1G_6thread17LinearCombinationISJ_Li1EffLNS1L_9ScaleType4KindE0ELNS_15FloatRoundStyleE2ESJ_EENS1_15EpilogueDefaultEEEEEvvEEEEvNT_6ParamsE,"a",@progbits
	.sectionflags	@""
	.align	4
.nv.constant0._ZN7cutlass13device_kernelINS_4gemm6kernel13GemmUniversalIN4cute5tupleIJiiiiEEENS1_10collective13CollectiveMmaINS1_34MainloopSm90TmaGmmaWarpSpecializedILi6ENS5_IJNS4_1CILi1EEESB_SB_EEENS1_35KernelTmaWarpSpecializedCooperativeEEENS5_IJNSA_ILi256EEENSA_ILi128EEENSA_ILi64EEEEEENS_6half_tENS5_IJlSB_lEEESJ_SK_NS4_8TiledMMAINS4_8MMA_AtomIJNS4_4SM904GMMA26MMA_64x128x16_F32F16F16_SSILNSO_5MajorE0ELSQ_0ELNSO_7ScaleInE1ELSR_1EEEEEENS4_6LayoutINS5_IJNSA_ILi2EEESB_SB_EEENS5_IJSB_NSA_ILi0EEESX_EEEEENS5_IJNS4_10UnderscoreES10_S10_EEEEENS4_13SM90_TMA_LOADENS4_14ComposedLayoutINS4_7SwizzleILi3ELi4ELi3EEENS4_18smem_ptr_flag_bitsILi16EEENSU_INS5_IJNSA_ILi8EEESH_EEENS5_IJSH_SB_EEEEEEEvNS4_8identityES13_S1D_vS1E_EENS_8epilogue10collective6detail29Sm90TmaWarpSpecializedAdapterINS1H_15DefaultEpilogueISJ_SK_SK_NS1G_6thread17LinearCombinationISJ_Li1EffLNS1L_9ScaleType4KindE0ELNS_15FloatRoundStyleE2ESJ_EENS1_15EpilogueDefaultEEEEEvvEEEEvNT_6ParamsE:
	.zero		1664


//--------------------- SYMBOLS --------------------------

	.type		.nv.reservedSmem.offset0,@object
	.size		.nv.reservedSmem.offset0,0x4
	.type		__assertfail,@function
